	.target	sm_90a

	.elftype	@"ET_EXEC"


//--------------------- .note.nv.tkinfo           --------------------------
	.section	.note.nv.tkinfo,"",@"SHT_NOTE"
	.sectionflags	@"SHF_NOTE_NV_TKINFO"
	.tkinfo
        /*0018*/ 	.word	0x00000002
        /*0030*/ 	.string	""
        /*0030*/ 	.string	"ptxas"
        /*0030*/ 	.string	"Cuda compilation tools, release 13.0, V13.0.88"
        /*0030*/ 	.string	"Build cuda_13.0.r13.0/compiler.36424714_0"
        /*0030*/ 	.string	"-arch sm_90a -m 64 "



//--------------------- .note.nv.cuinfo           --------------------------
	.section	.note.nv.cuinfo,"",@"SHT_NOTE"
	.sectionflags	@"SHF_NOTE_NV_CUINFO"
        /*0018*/ 	.short	0x0002
        /*001a*/ 	.short	0x005a
        /*001c*/ 	.short	0x0082
	.zero		2


//--------------------- .nv.info                  --------------------------
	.section	.nv.info,"",@"SHT_CUDA_INFO"
	.align	4


	//----- nvinfo : EIATTR_REGCOUNT
	.align		4
        /*0000*/ 	.byte	0x04, 0x2f
        /*0002*/ 	.short	(.L_12 - .L_11)
	.align		4
.L_11:
        /*0004*/ 	.word	index@(_ZN7cutlass13device_kernelINS_4gemm6kernel13GemmUniversalIN4cute5tupleIJiiiiEEENS1_10collective13CollectiveMmaINS1_43MainloopSm90TmaGmmaWarpSpecializedSparseFP8ILi8ENS5_IJNS4_1CILi1EEENSA_ILi2EEESB_EEENS1_35KernelTmaWarpSpecializedCooperativeEEENS5_IJNSA_ILi256EEENSA_ILi64EEENSA_ILi128EEEEEENS_12float_e4m3_tENS5_IJNS4_6LayoutINS5_IJiNS5_IJSC_iEEEiEEENS5_IJlNS5_IJSB_SC_EEElEEEEENSL_INS5_IJNS5_IJSH_iEEENS5_IJSI_iEEEiEEENS5_IJNS5_IJSI_NSA_ILi8192EEEEEENS5_IJSB_lEEElEEEEEEEESK_NS5_IJlSB_lEEENS4_8TiledMMAINS4_8MMA_AtomIJNS4_4SM904GMMA6SPARSE31GMMA_64x64x64_F32E4M3E4M3_SS_TNILNS14_7ScaleInE1ELS17_1ELNS14_9SparseSelE0EEEEEENSL_INS5_IJSC_SB_SB_EEENS5_IJSB_NSA_ILi0EEES1C_EEEEENS5_IJNS4_10UnderscoreES1F_S1F_EEEEENS4_23SM90_TMA_LOAD_MULTICASTENS4_14ComposedLayoutINS4_7SwizzleILi2ELi4ELi3EEENS4_25smem_sparse_ptr_flag_bitsILi2ELi8EEENSL_INS5_IJNS5_IJSB_NSA_ILi8EEEEEENS5_IJSC_SH_EEEEEENS5_IJNS5_IJS1C_SI_EEESO_EEEEEEEvNS4_8identityENS4_13SM90_TMA_LOADENS1J_INS1K_ILi3ELi4ELi3EEENS4_18smem_ptr_flag_bitsILi8EEENSL_INS5_IJS1O_SI_EEENS5_IJSI_SB_EEEEEEEvS1W_EENS_8epilogue10collective6detail29Sm90TmaWarpSpecializedAdapterINS27_15DefaultEpilogueIfNS5_IJSB_llEEES2B_NS26_6thread17LinearCombinationIfLi1EffLNS2C_9ScaleType4KindE0ELNS_15FloatRoundStyleE2EfEENS1_15EpilogueDefaultEEEEEvvEEEEvNT_6ParamsE)
        /*0008*/ 	.word	0x000000a8


	//----- nvinfo : EIATTR_FRAME_SIZE
	.align		4
.L_12:
        /*000c*/ 	.byte	0x04, 0x11
        /*000e*/ 	.short	(.L_14 - .L_13)
	.align		4
.L_13:
        /*0010*/ 	.word	index@(_ZN7cutlass13device_kernelINS_4gemm6kernel13GemmUniversalIN4cute5tupleIJiiiiEEENS1_10collective13CollectiveMmaINS1_43MainloopSm90TmaGmmaWarpSpecializedSparseFP8ILi8ENS5_IJNS4_1CILi1EEENSA_ILi2EEESB_EEENS1_35KernelTmaWarpSpecializedCooperativeEEENS5_IJNSA_ILi256EEENSA_ILi64EEENSA_ILi128EEEEEENS_12float_e4m3_tENS5_IJNS4_6LayoutINS5_IJiNS5_IJSC_iEEEiEEENS5_IJlNS5_IJSB_SC_EEElEEEEENSL_INS5_IJNS5_IJSH_iEEENS5_IJSI_iEEEiEEENS5_IJNS5_IJSI_NSA_ILi8192EEEEEENS5_IJSB_lEEElEEEEEEEESK_NS5_IJlSB_lEEENS4_8TiledMMAINS4_8MMA_AtomIJNS4_4SM904GMMA6SPARSE31GMMA_64x64x64_F32E4M3E4M3_SS_TNILNS14_7ScaleInE1ELS17_1ELNS14_9SparseSelE0EEEEEENSL_INS5_IJSC_SB_SB_EEENS5_IJSB_NSA_ILi0EEES1C_EEEEENS5_IJNS4_10UnderscoreES1F_S1F_EEEEENS4_23SM90_TMA_LOAD_MULTICASTENS4_14ComposedLayoutINS4_7SwizzleILi2ELi4ELi3EEENS4_25smem_sparse_ptr_flag_bitsILi2ELi8EEENSL_INS5_IJNS5_IJSB_NSA_ILi8EEEEEENS5_IJSC_SH_EEEEEENS5_IJNS5_IJS1C_SI_EEESO_EEEEEEEvNS4_8identityENS4_13SM90_TMA_LOADENS1J_INS1K_ILi3ELi4ELi3EEENS4_18smem_ptr_flag_bitsILi8EEENSL_INS5_IJS1O_SI_EEENS5_IJSI_SB_EEEEEEEvS1W_EENS_8epilogue10collective6detail29Sm90TmaWarpSpecializedAdapterINS27_15DefaultEpilogueIfNS5_IJSB_llEEES2B_NS26_6thread17LinearCombinationIfLi1EffLNS2C_9ScaleType4KindE0ELNS_15FloatRoundStyleE2EfEENS1_15EpilogueDefaultEEEEEvvEEEEvNT_6ParamsE)
        /*0014*/ 	.word	0x00000000


	//----- nvinfo : EIATTR_MIN_STACK_SIZE
	.align		4
.L_14:
        /*0018*/ 	.byte	0x04, 0x12
        /*001a*/ 	.short	(.L_16 - .L_15)
	.align		4
.L_15:
        /*001c*/ 	.word	index@(_ZN7cutlass13device_kernelINS_4gemm6kernel13GemmUniversalIN4cute5tupleIJiiiiEEENS1_10collective13CollectiveMmaINS1_43MainloopSm90TmaGmmaWarpSpecializedSparseFP8ILi8ENS5_IJNS4_1CILi1EEENSA_ILi2EEESB_EEENS1_35KernelTmaWarpSpecializedCooperativeEEENS5_IJNSA_ILi256EEENSA_ILi64EEENSA_ILi128EEEEEENS_12float_e4m3_tENS5_IJNS4_6LayoutINS5_IJiNS5_IJSC_iEEEiEEENS5_IJlNS5_IJSB_SC_EEElEEEEENSL_INS5_IJNS5_IJSH_iEEENS5_IJSI_iEEEiEEENS5_IJNS5_IJSI_NSA_ILi8192EEEEEENS5_IJSB_lEEElEEEEEEEESK_NS5_IJlSB_lEEENS4_8TiledMMAINS4_8MMA_AtomIJNS4_4SM904GMMA6SPARSE31GMMA_64x64x64_F32E4M3E4M3_SS_TNILNS14_7ScaleInE1ELS17_1ELNS14_9SparseSelE0EEEEEENSL_INS5_IJSC_SB_SB_EEENS5_IJSB_NSA_ILi0EEES1C_EEEEENS5_IJNS4_10UnderscoreES1F_S1F_EEEEENS4_23SM90_TMA_LOAD_MULTICASTENS4_14ComposedLayoutINS4_7SwizzleILi2ELi4ELi3EEENS4_25smem_sparse_ptr_flag_bitsILi2ELi8EEENSL_INS5_IJNS5_IJSB_NSA_ILi8EEEEEENS5_IJSC_SH_EEEEEENS5_IJNS5_IJS1C_SI_EEESO_EEEEEEEvNS4_8identityENS4_13SM90_TMA_LOADENS1J_INS1K_ILi3ELi4ELi3EEENS4_18smem_ptr_flag_bitsILi8EEENSL_INS5_IJS1O_SI_EEENS5_IJSI_SB_EEEEEEEvS1W_EENS_8epilogue10collective6detail29Sm90TmaWarpSpecializedAdapterINS27_15DefaultEpilogueIfNS5_IJSB_llEEES2B_NS26_6thread17LinearCombinationIfLi1EffLNS2C_9ScaleType4KindE0ELNS_15FloatRoundStyleE2EfEENS1_15EpilogueDefaultEEEEEvvEEEEvNT_6ParamsE)
        /*0020*/ 	.word	0x00000000
.L_16:


//--------------------- .nv.compat                --------------------------
	.section	.nv.compat,"",@"SHT_CUDA_COMPAT_INFO"
	.align	4
        /*0000*/ 	.byte	0x02, 0x09, 0x01, 0x00, 0x02, 0x02, 0x04, 0x00, 0x02, 0x05, 0x05, 0x00, 0x03, 0x07, 0x01, 0x01
        /*0010*/ 	.byte	0x02, 0x03, 0x01, 0x00, 0x02, 0x06, 0x01, 0x00, 0x04, 0x0b, 0x08, 0x00, 0x00, 0x00, 0x00, 0x00
        /*0020*/ 	.byte	0x00, 0x00, 0x00, 0x00


//--------------------- .nv.info._ZN7cutlass13device_kernelINS_4gemm6kernel13GemmUniversalIN4cute5tupleIJiiiiEEENS1_10collective13CollectiveMmaINS1_43MainloopSm90TmaGmmaWarpSpecializedSparseFP8ILi8ENS5_IJNS4_1CILi1EEENSA_ILi2EEESB_EEENS1_35KernelTmaWarpSpecializedCooperativeEEENS5_IJNSA_ILi256EEENSA_ILi64EEENSA_ILi128EEEEEENS_12float_e4m3_tENS5_IJNS4_6LayoutINS5_IJiNS5_IJSC_iEEEiEEENS5_IJlNS5_IJSB_SC_EEElEEEEENSL_INS5_IJNS5_IJSH_iEEENS5_IJSI_iEEEiEEENS5_IJNS5_IJSI_NSA_ILi8192EEEEEENS5_IJSB_lEEElEEEEEEEESK_NS5_IJlSB_lEEENS4_8TiledMMAINS4_8MMA_AtomIJNS4_4SM904GMMA6SPARSE31GMMA_64x64x64_F32E4M3E4M3_SS_TNILNS14_7ScaleInE1ELS17_1ELNS14_9SparseSelE0EEEEEENSL_INS5_IJSC_SB_SB_EEENS5_IJSB_NSA_ILi0EEES1C_EEEEENS5_IJNS4_10UnderscoreES1F_S1F_EEEEENS4_23SM90_TMA_LOAD_MULTICASTENS4_14ComposedLayoutINS4_7SwizzleILi2ELi4ELi3EEENS4_25smem_sparse_ptr_flag_bitsILi2ELi8EEENSL_INS5_IJNS5_IJSB_NSA_ILi8EEEEEENS5_IJSC_SH_EEEEEENS5_IJNS5_IJS1C_SI_EEESO_EEEEEEEvNS4_8identityENS4_13SM90_TMA_LOADENS1J_INS1K_ILi3ELi4ELi3EEENS4_18smem_ptr_flag_bitsILi8EEENSL_INS5_IJS1O_SI_EEENS5_IJSI_SB_EEEEEEEvS1W_EENS_8epilogue10collective6detail29Sm90TmaWarpSpecializedAdapterINS27_15DefaultEpilogueIfNS5_IJSB_llEEES2B_NS26_6thread17LinearCombinationIfLi1EffLNS2C_9ScaleType4KindE0ELNS_15FloatRoundStyleE2EfEENS1_15EpilogueDefaultEEEEEvvEEEEvNT_6ParamsE --------------------------
	.section	.nv.info._ZN7cutlass13device_kernelINS_4gemm6kernel13GemmUniversalIN4cute5tupleIJiiiiEEENS1_10collective13CollectiveMmaINS1_43MainloopSm90TmaGmmaWarpSpecializedSparseFP8ILi8ENS5_IJNS4_1CILi1EEENSA_ILi2EEESB_EEENS1_35KernelTmaWarpSpecializedCooperativeEEENS5_IJNSA_ILi256EEENSA_ILi64EEENSA_ILi128EEEEEENS_12float_e4m3_tENS5_IJNS4_6LayoutINS5_IJiNS5_IJSC_iEEEiEEENS5_IJlNS5_IJSB_SC_EEElEEEEENSL_INS5_IJNS5_IJSH_iEEENS5_IJSI_iEEEiEEENS5_IJNS5_IJSI_NSA_ILi8192EEEEEENS5_IJSB_lEEElEEEEEEEESK_NS5_IJlSB_lEEENS4_8TiledMMAINS4_8MMA_AtomIJNS4_4SM904GMMA6SPARSE31GMMA_64x64x64_F32E4M3E4M3_SS_TNILNS14_7ScaleInE1ELS17_1ELNS14_9SparseSelE0EEEEEENSL_INS5_IJSC_SB_SB_EEENS5_IJSB_NSA_ILi0EEES1C_EEEEENS5_IJNS4_10UnderscoreES1F_S1F_EEEEENS4_23SM90_TMA_LOAD_MULTICASTENS4_14ComposedLayoutINS4_7SwizzleILi2ELi4ELi3EEENS4_25smem_sparse_ptr_flag_bitsILi2ELi8EEENSL_INS5_IJNS5_IJSB_NSA_ILi8EEEEEENS5_IJSC_SH_EEEEEENS5_IJNS5_IJS1C_SI_EEESO_EEEEEEEvNS4_8identityENS4_13SM90_TMA_LOADENS1J_INS1K_ILi3ELi4ELi3EEENS4_18smem_ptr_flag_bitsILi8EEENSL_INS5_IJS1O_SI_EEENS5_IJSI_SB_EEEEEEEvS1W_EENS_8epilogue10collective6detail29Sm90TmaWarpSpecializedAdapterINS27_15DefaultEpilogueIfNS5_IJSB_llEEES2B_NS26_6thread17LinearCombinationIfLi1EffLNS2C_9ScaleType4KindE0ELNS_15FloatRoundStyleE2EfEENS1_15EpilogueDefaultEEEEEvvEEEEvNT_6ParamsE,"",@"SHT_CUDA_INFO"
	.sectionflags	@""
	.align	4


	//----- nvinfo : EIATTR_CUDA_API_VERSION
	.align		4
        /*0000*/ 	.byte	0x04, 0x37
        /*0002*/ 	.short	(.L_18 - .L_17)
.L_17:
        /*0004*/ 	.word	0x00000082


	//----- nvinfo : EIATTR_KPARAM_INFO
	.align		4
.L_18:
        /*0008*/ 	.byte	0x04, 0x17
        /*000a*/ 	.short	(.L_20 - .L_19)
.L_19:
        /*000c*/ 	.word	0x00000000
        /*0010*/ 	.short	0x0000
        /*0012*/ 	.short	0x0070
        /*0014*/ 	.byte	0x00, 0xf0, 0x01, 0x14


	//----- nvinfo : EIATTR_SPARSE_MMA_MASK
	.align		4
.L_20:
        /*0018*/ 	.byte	0x03, 0x50
        /*001a*/ 	.short	0x0001


	//----- nvinfo : EIATTR_MAXREG_COUNT
	.align		4
        /*001c*/ 	.byte	0x03, 0x1b
        /*001e*/ 	.short	0x00a8


	//----- nvinfo : EIATTR_NUM_BARRIERS
	.align		4
        /*0020*/ 	.byte	0x02, 0x4c
        /*0022*/ 	.byte	0x01
	.zero		1


	//----- nvinfo : EIATTR_MERCURY_ISA_VERSION
	.align		4
        /*0024*/ 	.byte	0x03, 0x5f
        /*0026*/ 	.short	0x0101


	//----- nvinfo : EIATTR_INT_WARP_WIDE_INSTR_OFFSETS
	.align		4
        /*0028*/ 	.byte	0x04, 0x31
        /*002a*/ 	.short	(.L_22 - .L_21)


	//   ....[0]....
.L_21:
        /*002c*/ 	.word	0x00000520


	//   ....[1]....
        /*0030*/ 	.word	0x00000540


	//   ....[2]....
        /*0034*/ 	.word	0x00000710


	//----- nvinfo : EIATTR_COOP_GROUP_MASK_REGIDS
	.align		4
.L_22:
        /*0038*/ 	.byte	0x04, 0x29
        /*003a*/ 	.short	(.L_24 - .L_23)


	//   ....[0]....
.L_23:
        /*003c*/ 	.word	0xffffffff


	//   ....[1]....
        /*0040*/ 	.word	0xffffffff


	//   ....[2]....
        /*0044*/ 	.word	0xffffffff


	//   ....[3]....
        /*0048*/ 	.word	0xffffffff


	//   ....[4]....
        /*004c*/ 	.word	0xffffffff


	//   ....[5]....
        /*0050*/ 	.word	0xffffffff


	//----- nvinfo : EIATTR_COOP_GROUP_INSTR_OFFSETS
	.align		4
.L_24:
        /*0054*/ 	.byte	0x04, 0x28
        /*0056*/ 	.short	(.L_26 - .L_25)


	//   ....[0]....
.L_25:
        /*0058*/ 	.word	0x00000060


	//   ....[1]....
        /*005c*/ 	.word	0x00000070


	//   ....[2]....
        /*0060*/ 	.word	0x00000160


	//   ....[3]....
        /*0064*/ 	.word	0x000003a0


	//   ....[4]....
        /*0068*/ 	.word	0x00000850


	//   ....[5]....
        /*006c*/ 	.word	0x00001300


	//----- nvinfo : EIATTR_REG_RECONFIG
	.align		4
.L_26:
        /*0070*/ 	.byte	0x01, 0x54
	.zero		2


	//----- nvinfo : EIATTR_MBARRIER_INSTR_OFFSETS
	.align		4
        /*0074*/ 	.byte	0x04, 0x39
        /*0076*/ 	.short	(.L_28 - .L_27)


	//   ....[0]....
.L_27:
        /*0078*/ 	.word	0x00000280
        /*007c*/ 	.word	0x000000ff
        /*0080*/ 	.word	0x00000000
        /*0084*/ 	.short	0x0100
        /*0086*/ 	.byte	0x08
	.zero		1


	//   ....[1]....
        /*0088*/ 	.word	0x00000290
        /*008c*/ 	.word	0x000000ff
        /*0090*/ 	.word	0x00000040
        /*0094*/ 	.short	0x0100
        /*0096*/ 	.byte	0x08
	.zero		1


	//   ....[2]....
        /*0098*/ 	.word	0x000002a0
        /*009c*/ 	.word	0x000000ff
        /*00a0*/ 	.word	0x00000008
        /*00a4*/ 	.short	0x0100
        /*00a6*/ 	.byte	0x08
	.zero		1


	//   ....[3]....
        /*00a8*/ 	.word	0x000002b0
        /*00ac*/ 	.word	0x000000ff
        /*00b0*/ 	.word	0x00000048
        /*00b4*/ 	.short	0x0100
        /*00b6*/ 	.byte	0x08
	.zero		1


	//   ....[4]....
        /*00b8*/ 	.word	0x000002c0
        /*00bc*/ 	.word	0x000000ff
        /*00c0*/ 	.word	0x00000010
        /*00c4*/ 	.short	0x0100
        /*00c6*/ 	.byte	0x08
	.zero		1


	//   ....[5]....
        /*00c8*/ 	.word	0x000002d0
        /*00cc*/ 	.word	0x000000ff
        /*00d0*/ 	.word	0x00000050
        /*00d4*/ 	.short	0x0100
        /*00d6*/ 	.byte	0x08
	.zero		1


	//   ....[6]....
        /*00d8*/ 	.word	0x000002e0
        /*00dc*/ 	.word	0x000000ff
        /*00e0*/ 	.word	0x00000018
        /*00e4*/ 	.short	0x0100
        /*00e6*/ 	.byte	0x08
	.zero		1


	//   ....[7]....
        /*00e8*/ 	.word	0x000002f0
        /*00ec*/ 	.word	0x000000ff
        /*00f0*/ 	.word	0x00000058
        /*00f4*/ 	.short	0x0100
        /*00f6*/ 	.byte	0x08
	.zero		1


	//   ....[8]....
        /*00f8*/ 	.word	0x00000300
        /*00fc*/ 	.word	0x000000ff
        /*0100*/ 	.word	0x00000020
        /*0104*/ 	.short	0x0100
        /*0106*/ 	.byte	0x08
	.zero		1


	//   ....[9]....
        /*0108*/ 	.word	0x00000310
        /*010c*/ 	.word	0x000000ff
        /*0110*/ 	.word	0x00000060
        /*0114*/ 	.short	0x0100
        /*0116*/ 	.byte	0x08
	.zero		1


	//   ....[10]....
        /*0118*/ 	.word	0x00000320
        /*011c*/ 	.word	0x000000ff
        /*0120*/ 	.word	0x00000028
        /*0124*/ 	.short	0x0100
        /*0126*/ 	.byte	0x08
	.zero		1


	//   ....[11]....
        /*0128*/ 	.word	0x00000330
        /*012c*/ 	.word	0x000000ff
        /*0130*/ 	.word	0x00000068
        /*0134*/ 	.short	0x0100
        /*0136*/ 	.byte	0x08
	.zero		1


	//   ....[12]....
        /*0138*/ 	.word	0x00000340
        /*013c*/ 	.word	0x000000ff
        /*0140*/ 	.word	0x00000030
        /*0144*/ 	.short	0x0100
        /*0146*/ 	.byte	0x08
	.zero		1


	//   ....[13]....
        /*0148*/ 	.word	0x00000350
        /*014c*/ 	.word	0x000000ff
        /*0150*/ 	.word	0x00000070
        /*0154*/ 	.short	0x0100
        /*0156*/ 	.byte	0x08
	.zero		1


	//   ....[14]....
        /*0158*/ 	.word	0x00000360
        /*015c*/ 	.word	0x000000ff
        /*0160*/ 	.word	0x00000038
        /*0164*/ 	.short	0x0100
        /*0166*/ 	.byte	0x08
	.zero		1


	//   ....[15]....
        /*0168*/ 	.word	0x00000370
        /*016c*/ 	.word	0x000000ff
        /*0170*/ 	.word	0x00000078
        /*0174*/ 	.short	0x0100
        /*0176*/ 	.byte	0x08
	.zero		1


	//   ....[16]....
        /*0178*/ 	.word	0x000007a0
        /*017c*/ 	.word	0x000000ff
        /*0180*/ 	.word	0x00000090
        /*0184*/ 	.short	0x0100
        /*0186*/ 	.byte	0x06
	.zero		1


	//   ....[17]....
        /*0188*/ 	.word	0x00000800
        /*018c*/ 	.word	0x000000ff
        /*0190*/ 	.word	0x00000098
        /*0194*/ 	.short	0x0100
        /*0196*/ 	.byte	0x06
	.zero		1


	//   ....[18]....
        /*0198*/ 	.word	0x00001a70
        /*019c*/ 	.word	0x000000ff
        /*01a0*/ 	.word	0x00000000
        /*01a4*/ 	.short	0x010a
        /*01a6*/ 	.byte	0x0b
	.zero		1


	//   ....[19]....
        /*01a8*/ 	.word	0x00001b60
        /*01ac*/ 	.word	0x000000ff
        /*01b0*/ 	.word	0x00000000
        /*01b4*/ 	.short	0x010a
        /*01b6*/ 	.byte	0x0b
	.zero		1


	//   ....[20]....
        /*01b8*/ 	.word	0x00002250
        /*01bc*/ 	.word	0x00000014
        /*01c0*/ 	.word	0x00000000
        /*01c4*/ 	.short	0x0101
        /*01c6*/ 	.byte	0x3f
	.zero		1


	//   ....[21]....
        /*01c8*/ 	.word	0x000083b0
        /*01cc*/ 	.word	0x00000019
        /*01d0*/ 	.word	0x00000040
        /*01d4*/ 	.short	0x010a
        /*01d6*/ 	.byte	0x3f
	.zero		1


	//   ....[22]....
        /*01d8*/ 	.word	0x00008830
        /*01dc*/ 	.word	0x00000007
        /*01e0*/ 	.word	0x00000098
        /*01e4*/ 	.short	0x0101
        /*01e6*/ 	.byte	0x3f
	.zero		1


	//   ....[23]....
        /*01e8*/ 	.word	0x00008f40
        /*01ec*/ 	.word	0x00000005
        /*01f0*/ 	.word	0x00000000
        /*01f4*/ 	.short	0x010a
        /*01f6*/ 	.byte	0x3f
	.zero		1


	//   ....[24]....
        /*01f8*/ 	.word	0x00008fc0
        /*01fc*/ 	.word	0x00000007
        /*0200*/ 	.word	0x00000000
        /*0204*/ 	.short	0x010a
        /*0206*/ 	.byte	0x3f
	.zero		1


	//   ....[25]....
        /*0208*/ 	.word	0x00009050
        /*020c*/ 	.word	0x00000006
        /*0210*/ 	.word	0x00000000
        /*0214*/ 	.short	0x010a
        /*0216*/ 	.byte	0x3f
	.zero		1


	//   ....[26]....
        /*0218*/ 	.word	0x000090e0
        /*021c*/ 	.word	0x00000009
        /*0220*/ 	.word	0x00000000
        /*0224*/ 	.short	0x010a
        /*0226*/ 	.byte	0x3f
	.zero		1


	//   ....[27]....
        /*0228*/ 	.word	0x00009170
        /*022c*/ 	.word	0x00000006
        /*0230*/ 	.word	0x00000000
        /*0234*/ 	.short	0x010a
        /*0236*/ 	.byte	0x3f
	.zero		1


	//   ....[28]....
        /*0238*/ 	.word	0x00009200
        /*023c*/ 	.word	0x00000009
        /*0240*/ 	.word	0x00000000
        /*0244*/ 	.short	0x010a
        /*0246*/ 	.byte	0x3f
	.zero		1


	//   ....[29]....
        /*0248*/ 	.word	0x00009290
        /*024c*/ 	.word	0x00000006
        /*0250*/ 	.word	0x00000000
        /*0254*/ 	.short	0x010a
        /*0256*/ 	.byte	0x3f
	.zero		1


	//   ....[30]....
        /*0258*/ 	.word	0x00009320
        /*025c*/ 	.word	0x00000003
        /*0260*/ 	.word	0x00000000
        /*0264*/ 	.short	0x010a
        /*0266*/ 	.byte	0x3f
	.zero		1


	//   ....[31]....
        /*0268*/ 	.word	0x00009390
        /*026c*/ 	.word	0x00000014
        /*0270*/ 	.word	0x00000000
        /*0274*/ 	.short	0x010a
        /*0276*/ 	.byte	0x3f
	.zero		1


	//   ....[32]....
        /*0278*/ 	.word	0x00009460
        /*027c*/ 	.word	0x00000019
        /*0280*/ 	.word	0x00000040
        /*0284*/ 	.short	0x010a
        /*0286*/ 	.byte	0x3f
	.zero		1


	//   ....[33]....
        /*0288*/ 	.word	0x00009530
        /*028c*/ 	.word	0x00000005
        /*0290*/ 	.word	0x00000000
        /*0294*/ 	.short	0x010a
        /*0296*/ 	.byte	0x3f
	.zero		1


	//   ....[34]....
        /*0298*/ 	.word	0x00009580
        /*029c*/ 	.word	0x00000007
        /*02a0*/ 	.word	0x00000000
        /*02a4*/ 	.short	0x010a
        /*02a6*/ 	.byte	0x3f
	.zero		1


	//   ....[35]....
        /*02a8*/ 	.word	0x000095d0
        /*02ac*/ 	.word	0x00000006
        /*02b0*/ 	.word	0x00000000
        /*02b4*/ 	.short	0x010a
        /*02b6*/ 	.byte	0x3f
	.zero		1


	//   ....[36]....
        /*02b8*/ 	.word	0x00009620
        /*02bc*/ 	.word	0x00000009
        /*02c0*/ 	.word	0x00000000
        /*02c4*/ 	.short	0x010a
        /*02c6*/ 	.byte	0x3f
	.zero		1


	//   ....[37]....
        /*02c8*/ 	.word	0x00009670
        /*02cc*/ 	.word	0x00000006
        /*02d0*/ 	.word	0x00000000
        /*02d4*/ 	.short	0x010a
        /*02d6*/ 	.byte	0x3f
	.zero		1


	//   ....[38]....
        /*02d8*/ 	.word	0x000096c0
        /*02dc*/ 	.word	0x00000009
        /*02e0*/ 	.word	0x00000000
        /*02e4*/ 	.short	0x010a
        /*02e6*/ 	.byte	0x3f
	.zero		1


	//   ....[39]....
        /*02e8*/ 	.word	0x00009710
        /*02ec*/ 	.word	0x00000006
        /*02f0*/ 	.word	0x00000000
        /*02f4*/ 	.short	0x010a
        /*02f6*/ 	.byte	0x3f
	.zero		1


	//----- nvinfo : EIATTR_NUM_MBARRIERS
	.align		4
.L_28:
        /*02f8*/ 	.byte	0x03, 0x38
        /*02fa*/ 	.short	0x0012


	//----- nvinfo : EIATTR_EXIT_INSTR_OFFSETS
	.align		4
        /*02fc*/ 	.byte	0x04, 0x1c
        /*02fe*/ 	.short	(.L_30 - .L_29)


	//   ....[0]....
.L_29:
        /*0300*/ 	.word	0x000009d0


	//   ....[1]....
        /*0304*/ 	.word	0x000011c0


	//   ....[2]....
        /*0308*/ 	.word	0x00007a50


	//   ....[3]....
        /*030c*/ 	.word	0x00007fc0


	//   ....[4]....
        /*0310*/ 	.word	0x00009370


	//----- nvinfo : EIATTR_MAX_THREADS
	.align		4
.L_30:
        /*0314*/ 	.byte	0x04, 0x05
        /*0316*/ 	.short	(.L_32 - .L_31)
.L_31:
        /*0318*/ 	.word	0x00000180
        /*031c*/ 	.word	0x00000001
        /*0320*/ 	.word	0x00000001


	//----- nvinfo : EIATTR_CRS_STACK_SIZE
	.align		4
.L_32:
        /*0324*/ 	.byte	0x04, 0x1e
        /*0326*/ 	.short	(.L_34 - .L_33)
.L_33:
        /*0328*/ 	.word	0x00000000


	//----- nvinfo : EIATTR_CBANK_PARAM_SIZE
	.align		4
.L_34:
        /*032c*/ 	.byte	0x03, 0x19
        /*032e*/ 	.short	0x0570


	//----- nvinfo : EIATTR_PARAM_CBANK
	.align		4
        /*0330*/ 	.byte	0x04, 0x0a
        /*0332*/ 	.short	(.L_36 - .L_35)
	.align		4
.L_35:
        /*0334*/ 	.word	index@(.nv.constant0._ZN7cutlass13device_kernelINS_4gemm6kernel13GemmUniversalIN4cute5tupleIJiiiiEEENS1_10collective13CollectiveMmaINS1_43MainloopSm90TmaGmmaWarpSpecializedSparseFP8ILi8ENS5_IJNS4_1CILi1EEENSA_ILi2EEESB_EEENS1_35KernelTmaWarpSpecializedCooperativeEEENS5_IJNSA_ILi256EEENSA_ILi64EEENSA_ILi128EEEEEENS_12float_e4m3_tENS5_IJNS4_6LayoutINS5_IJiNS5_IJSC_iEEEiEEENS5_IJlNS5_IJSB_SC_EEElEEEEENSL_INS5_IJNS5_IJSH_iEEENS5_IJSI_iEEEiEEENS5_IJNS5_IJSI_NSA_ILi8192EEEEEENS5_IJSB_lEEElEEEEEEEESK_NS5_IJlSB_lEEENS4_8TiledMMAINS4_8MMA_AtomIJNS4_4SM904GMMA6SPARSE31GMMA_64x64x64_F32E4M3E4M3_SS_TNILNS14_7ScaleInE1ELS17_1ELNS14_9SparseSelE0EEEEEENSL_INS5_IJSC_SB_SB_EEENS5_IJSB_NSA_ILi0EEES1C_EEEEENS5_IJNS4_10UnderscoreES1F_S1F_EEEEENS4_23SM90_TMA_LOAD_MULTICASTENS4_14ComposedLayoutINS4_7SwizzleILi2ELi4ELi3EEENS4_25smem_sparse_ptr_flag_bitsILi2ELi8EEENSL_INS5_IJNS5_IJSB_NSA_ILi8EEEEEENS5_IJSC_SH_EEEEEENS5_IJNS5_IJS1C_SI_EEESO_EEEEEEEvNS4_8identityENS4_13SM90_TMA_LOADENS1J_INS1K_ILi3ELi4ELi3EEENS4_18smem_ptr_flag_bitsILi8EEENSL_INS5_IJS1O_SI_EEENS5_IJSI_SB_EEEEEEEvS1W_EENS_8epilogue10collective6detail29Sm90TmaWarpSpecializedAdapterINS27_15DefaultEpilogueIfNS5_IJSB_llEEES2B_NS26_6thread17LinearCombinationIfLi1EffLNS2C_9ScaleType4KindE0ELNS_15FloatRoundStyleE2EfEENS1_15EpilogueDefaultEEEEEvvEEEEvNT_6ParamsE)
        /*0338*/ 	.short	0x0210
        /*033a*/ 	.short	0x0570


	//----- nvinfo : EIATTR_SW_WAR
	.align		4
.L_36:
        /*033c*/ 	.byte	0x04, 0x36
        /*033e*/ 	.short	(.L_38 - .L_37)
.L_37:
        /*0340*/ 	.word	0x00000008
.L_38:


//--------------------- .nv.callgraph             --------------------------
	.section	.nv.callgraph,"",@"SHT_CUDA_CALLGRAPH"
	.align	4
	.sectionentsize	8
	.align		4
        /*0000*/ 	.word	0x00000000
	.align		4
        /*0004*/ 	.word	0xffffffff
	.align		4
        /*0008*/ 	.word	0x00000000
	.align		4
        /*000c*/ 	.word	0xfffffffe
	.align		4
        /*0010*/ 	.word	0x00000000
	.align		4
        /*0014*/ 	.word	0xfffffffd
	.align		4
        /*0018*/ 	.word	0x00000000
	.align		4
        /*001c*/ 	.word	0xfffffffc


//--------------------- .nv.constant4             --------------------------
	.section	.nv.constant4,"a",@progbits
	.align	8
	.align		8
.nv.constant4:
        /*0000*/ 	.dword	_ZN39_INTERNAL_472df57b_4_k_cu_78f53fc9_35844cuda3std3__45__cpo5beginE
	.align		8
        /*0008*/ 	.dword	_ZN39_INTERNAL_472df57b_4_k_cu_78f53fc9_35844cuda3std3__45__cpo3endE
	.align		8
        /*0010*/ 	.dword	_ZN39_INTERNAL_472df57b_4_k_cu_78f53fc9_35844cuda3std3__45__cpo6cbeginE
	.align		8
        /*0018*/ 	.dword	_ZN39_INTERNAL_472df57b_4_k_cu_78f53fc9_35844cuda3std3__45__cpo4cendE
	.align		8
        /*0020*/ 	.dword	_ZN39_INTERNAL_472df57b_4_k_cu_78f53fc9_35844cuda3std3__441_GLOBAL__N__472df57b_4_k_cu_78f53fc9_35846ignoreE
	.align		8
        /*0028*/ 	.dword	_ZN39_INTERNAL_472df57b_4_k_cu_78f53fc9_35844cuda3std3__419piecewise_constructE
	.align		8
        /*0030*/ 	.dword	_ZN39_INTERNAL_472df57b_4_k_cu_78f53fc9_35844cuda3std3__48in_placeE
	.align		8
        /*0038*/ 	.dword	_ZN39_INTERNAL_472df57b_4_k_cu_78f53fc9_35844cuda3std6ranges3__45__cpo4swapE
	.align		8
        /*0040*/ 	.dword	_ZN39_INTERNAL_472df57b_4_k_cu_78f53fc9_35844cuda3std6ranges3__45__cpo9iter_moveE
	.align		8
        /*0048*/ 	.dword	_ZN39_INTERNAL_472df57b_4_k_cu_78f53fc9_35844cute7productE
	.align		8
        /*0050*/ 	.dword	_ZN39_INTERNAL_472df57b_4_k_cu_78f53fc9_35844cute1_E


//--------------------- .text._ZN7cutlass13device_kernelINS_4gemm6kernel13GemmUniversalIN4cute5tupleIJiiiiEEENS1_10collective13CollectiveMmaINS1_43MainloopSm90TmaGmmaWarpSpecializedSparseFP8ILi8ENS5_IJNS4_1CILi1EEENSA_ILi2EEESB_EEENS1_35KernelTmaWarpSpecializedCooperativeEEENS5_IJNSA_ILi256EEENSA_ILi64EEENSA_ILi128EEEEEENS_12float_e4m3_tENS5_IJNS4_6LayoutINS5_IJiNS5_IJSC_iEEEiEEENS5_IJlNS5_IJSB_SC_EEElEEEEENSL_INS5_IJNS5_IJSH_iEEENS5_IJSI_iEEEiEEENS5_IJNS5_IJSI_NSA_ILi8192EEEEEENS5_IJSB_lEEElEEEEEEEESK_NS5_IJlSB_lEEENS4_8TiledMMAINS4_8MMA_AtomIJNS4_4SM904GMMA6SPARSE31GMMA_64x64x64_F32E4M3E4M3_SS_TNILNS14_7ScaleInE1ELS17_1ELNS14_9SparseSelE0EEEEEENSL_INS5_IJSC_SB_SB_EEENS5_IJSB_NSA_ILi0EEES1C_EEEEENS5_IJNS4_10UnderscoreES1F_S1F_EEEEENS4_23SM90_TMA_LOAD_MULTICASTENS4_14ComposedLayoutINS4_7SwizzleILi2ELi4ELi3EEENS4_25smem_sparse_ptr_flag_bitsILi2ELi8EEENSL_INS5_IJNS5_IJSB_NSA_ILi8EEEEEENS5_IJSC_SH_EEEEEENS5_IJNS5_IJS1C_SI_EEESO_EEEEEEEvNS4_8identityENS4_13SM90_TMA_LOADENS1J_INS1K_ILi3ELi4ELi3EEENS4_18smem_ptr_flag_bitsILi8EEENSL_INS5_IJS1O_SI_EEENS5_IJSI_SB_EEEEEEEvS1W_EENS_8epilogue10collective6detail29Sm90TmaWarpSpecializedAdapterINS27_15DefaultEpilogueIfNS5_IJSB_llEEES2B_NS26_6thread17LinearCombinationIfLi1EffLNS2C_9ScaleType4KindE0ELNS_15FloatRoundStyleE2EfEENS1_15EpilogueDefaultEEEEEvvEEEEvNT_6ParamsE --------------------------
	.section	.text._ZN7cutlass13device_kernelINS_4gemm6kernel13GemmUniversalIN4cute5tupleIJiiiiEEENS1_10collective13CollectiveMmaINS1_43MainloopSm90TmaGmmaWarpSpecializedSparseFP8ILi8ENS5_IJNS4_1CILi1EEENSA_ILi2EEESB_EEENS1_35KernelTmaWarpSpecializedCooperativeEEENS5_IJNSA_ILi256EEENSA_ILi64EEENSA_ILi128EEEEEENS_12float_e4m3_tENS5_IJNS4_6LayoutINS5_IJiNS5_IJSC_iEEEiEEENS5_IJlNS5_IJSB_SC_EEElEEEEENSL_INS5_IJNS5_IJSH_iEEENS5_IJSI_iEEEiEEENS5_IJNS5_IJSI_NSA_ILi8192EEEEEENS5_IJSB_lEEElEEEEEEEESK_NS5_IJlSB_lEEENS4_8TiledMMAINS4_8MMA_AtomIJNS4_4SM904GMMA6SPARSE31GMMA_64x64x64_F32E4M3E4M3_SS_TNILNS14_7ScaleInE1ELS17_1ELNS14_9SparseSelE0EEEEEENSL_INS5_IJSC_SB_SB_EEENS5_IJSB_NSA_ILi0EEES1C_EEEEENS5_IJNS4_10UnderscoreES1F_S1F_EEEEENS4_23SM90_TMA_LOAD_MULTICASTENS4_14ComposedLayoutINS4_7SwizzleILi2ELi4ELi3EEENS4_25smem_sparse_ptr_flag_bitsILi2ELi8EEENSL_INS5_IJNS5_IJSB_NSA_ILi8EEEEEENS5_IJSC_SH_EEEEEENS5_IJNS5_IJS1C_SI_EEESO_EEEEEEEvNS4_8identityENS4_13SM90_TMA_LOADENS1J_INS1K_ILi3ELi4ELi3EEENS4_18smem_ptr_flag_bitsILi8EEENSL_INS5_IJS1O_SI_EEENS5_IJSI_SB_EEEEEEEvS1W_EENS_8epilogue10collective6detail29Sm90TmaWarpSpecializedAdapterINS27_15DefaultEpilogueIfNS5_IJSB_llEEES2B_NS26_6thread17LinearCombinationIfLi1EffLNS2C_9ScaleType4KindE0ELNS_15FloatRoundStyleE2EfEENS1_15EpilogueDefaultEEEEEvvEEEEvNT_6ParamsE,"ax",@progbits
	.align	128
.text._ZN7cutlass13device_kernelINS_4gemm6kernel13GemmUniversalIN4cute5tupleIJiiiiEEENS1_10collective13CollectiveMmaINS1_43MainloopSm90TmaGmmaWarpSpecializedSparseFP8ILi8ENS5_IJNS4_1CILi1EEENSA_ILi2EEESB_EEENS1_35KernelTmaWarpSpecializedCooperativeEEENS5_IJNSA_ILi256EEENSA_ILi64EEENSA_ILi128EEEEEENS_12float_e4m3_tENS5_IJNS4_6LayoutINS5_IJiNS5_IJSC_iEEEiEEENS5_IJlNS5_IJSB_SC_EEElEEEEENSL_INS5_IJNS5_IJSH_iEEENS5_IJSI_iEEEiEEENS5_IJNS5_IJSI_NSA_ILi8192EEEEEENS5_IJSB_lEEElEEEEEEEESK_NS5_IJlSB_lEEENS4_8TiledMMAINS4_8MMA_AtomIJNS4_4SM904GMMA6SPARSE31GMMA_64x64x64_F32E4M3E4M3_SS_TNILNS14_7ScaleInE1ELS17_1ELNS14_9SparseSelE0EEEEEENSL_INS5_IJSC_SB_SB_EEENS5_IJSB_NSA_ILi0EEES1C_EEEEENS5_IJNS4_10UnderscoreES1F_S1F_EEEEENS4_23SM90_TMA_LOAD_MULTICASTENS4_14ComposedLayoutINS4_7SwizzleILi2ELi4ELi3EEENS4_25smem_sparse_ptr_flag_bitsILi2ELi8EEENSL_INS5_IJNS5_IJSB_NSA_ILi8EEEEEENS5_IJSC_SH_EEEEEENS5_IJNS5_IJS1C_SI_EEESO_EEEEEEEvNS4_8identityENS4_13SM90_TMA_LOADENS1J_INS1K_ILi3ELi4ELi3EEENS4_18smem_ptr_flag_bitsILi8EEENSL_INS5_IJS1O_SI_EEENS5_IJSI_SB_EEEEEEEvS1W_EENS_8epilogue10collective6detail29Sm90TmaWarpSpecializedAdapterINS27_15DefaultEpilogueIfNS5_IJSB_llEEES2B_NS26_6thread17LinearCombinationIfLi1EffLNS2C_9ScaleType4KindE0ELNS_15FloatRoundStyleE2EfEENS1_15EpilogueDefaultEEEEEvvEEEEvNT_6ParamsE:
        .type           _ZN7cutlass13device_kernelINS_4gemm6kernel13GemmUniversalIN4cute5tupleIJiiiiEEENS1_10collective13CollectiveMmaINS1_43MainloopSm90TmaGmmaWarpSpecializedSparseFP8ILi8ENS5_IJNS4_1CILi1EEENSA_ILi2EEESB_EEENS1_35KernelTmaWarpSpecializedCooperativeEEENS5_IJNSA_ILi256EEENSA_ILi64EEENSA_ILi128EEEEEENS_12float_e4m3_tENS5_IJNS4_6LayoutINS5_IJiNS5_IJSC_iEEEiEEENS5_IJlNS5_IJSB_SC_EEElEEEEENSL_INS5_IJNS5_IJSH_iEEENS5_IJSI_iEEEiEEENS5_IJNS5_IJSI_NSA_ILi8192EEEEEENS5_IJSB_lEEElEEEEEEEESK_NS5_IJlSB_lEEENS4_8TiledMMAINS4_8MMA_AtomIJNS4_4SM904GMMA6SPARSE31GMMA_64x64x64_F32E4M3E4M3_SS_TNILNS14_7ScaleInE1ELS17_1ELNS14_9SparseSelE0EEEEEENSL_INS5_IJSC_SB_SB_EEENS5_IJSB_NSA_ILi0EEES1C_EEEEENS5_IJNS4_10UnderscoreES1F_S1F_EEEEENS4_23SM90_TMA_LOAD_MULTICASTENS4_14ComposedLayoutINS4_7SwizzleILi2ELi4ELi3EEENS4_25smem_sparse_ptr_flag_bitsILi2ELi8EEENSL_INS5_IJNS5_IJSB_NSA_ILi8EEEEEENS5_IJSC_SH_EEEEEENS5_IJNS5_IJS1C_SI_EEESO_EEEEEEEvNS4_8identityENS4_13SM90_TMA_LOADENS1J_INS1K_ILi3ELi4ELi3EEENS4_18smem_ptr_flag_bitsILi8EEENSL_INS5_IJS1O_SI_EEENS5_IJSI_SB_EEEEEEEvS1W_EENS_8epilogue10collective6detail29Sm90TmaWarpSpecializedAdapterINS27_15DefaultEpilogueIfNS5_IJSB_llEEES2B_NS26_6thread17LinearCombinationIfLi1EffLNS2C_9ScaleType4KindE0ELNS_15FloatRoundStyleE2EfEENS1_15EpilogueDefaultEEEEEvvEEEEvNT_6ParamsE,@function
        .size           _ZN7cutlass13device_kernelINS_4gemm6kernel13GemmUniversalIN4cute5tupleIJiiiiEEENS1_10collective13CollectiveMmaINS1_43MainloopSm90TmaGmmaWarpSpecializedSparseFP8ILi8ENS5_IJNS4_1CILi1EEENSA_ILi2EEESB_EEENS1_35KernelTmaWarpSpecializedCooperativeEEENS5_IJNSA_ILi256EEENSA_ILi64EEENSA_ILi128EEEEEENS_12float_e4m3_tENS5_IJNS4_6LayoutINS5_IJiNS5_IJSC_iEEEiEEENS5_IJlNS5_IJSB_SC_EEElEEEEENSL_INS5_IJNS5_IJSH_iEEENS5_IJSI_iEEEiEEENS5_IJNS5_IJSI_NSA_ILi8192EEEEEENS5_IJSB_lEEElEEEEEEEESK_NS5_IJlSB_lEEENS4_8TiledMMAINS4_8MMA_AtomIJNS4_4SM904GMMA6SPARSE31GMMA_64x64x64_F32E4M3E4M3_SS_TNILNS14_7ScaleInE1ELS17_1ELNS14_9SparseSelE0EEEEEENSL_INS5_IJSC_SB_SB_EEENS5_IJSB_NSA_ILi0EEES1C_EEEEENS5_IJNS4_10UnderscoreES1F_S1F_EEEEENS4_23SM90_TMA_LOAD_MULTICASTENS4_14ComposedLayoutINS4_7SwizzleILi2ELi4ELi3EEENS4_25smem_sparse_ptr_flag_bitsILi2ELi8EEENSL_INS5_IJNS5_IJSB_NSA_ILi8EEEEEENS5_IJSC_SH_EEEEEENS5_IJNS5_IJS1C_SI_EEESO_EEEEEEEvNS4_8identityENS4_13SM90_TMA_LOADENS1J_INS1K_ILi3ELi4ELi3EEENS4_18smem_ptr_flag_bitsILi8EEENSL_INS5_IJS1O_SI_EEENS5_IJSI_SB_EEEEEEEvS1W_EENS_8epilogue10collective6detail29Sm90TmaWarpSpecializedAdapterINS27_15DefaultEpilogueIfNS5_IJSB_llEEES2B_NS26_6thread17LinearCombinationIfLi1EffLNS2C_9ScaleType4KindE0ELNS_15FloatRoundStyleE2EfEENS1_15EpilogueDefaultEEEEEvvEEEEvNT_6ParamsE,(.L_x_199 - _ZN7cutlass13device_kernelINS_4gemm6kernel13GemmUniversalIN4cute5tupleIJiiiiEEENS1_10collective13CollectiveMmaINS1_43MainloopSm90TmaGmmaWarpSpecializedSparseFP8ILi8ENS5_IJNS4_1CILi1EEENSA_ILi2EEESB_EEENS1_35KernelTmaWarpSpecializedCooperativeEEENS5_IJNSA_ILi256EEENSA_ILi64EEENSA_ILi128EEEEEENS_12float_e4m3_tENS5_IJNS4_6LayoutINS5_IJiNS5_IJSC_iEEEiEEENS5_IJlNS5_IJSB_SC_EEElEEEEENSL_INS5_IJNS5_IJSH_iEEENS5_IJSI_iEEEiEEENS5_IJNS5_IJSI_NSA_ILi8192EEEEEENS5_IJSB_lEEElEEEEEEEESK_NS5_IJlSB_lEEENS4_8TiledMMAINS4_8MMA_AtomIJNS4_4SM904GMMA6SPARSE31GMMA_64x64x64_F32E4M3E4M3_SS_TNILNS14_7ScaleInE1ELS17_1ELNS14_9SparseSelE0EEEEEENSL_INS5_IJSC_SB_SB_EEENS5_IJSB_NSA_ILi0EEES1C_EEEEENS5_IJNS4_10UnderscoreES1F_S1F_EEEEENS4_23SM90_TMA_LOAD_MULTICASTENS4_14ComposedLayoutINS4_7SwizzleILi2ELi4ELi3EEENS4_25smem_sparse_ptr_flag_bitsILi2ELi8EEENSL_INS5_IJNS5_IJSB_NSA_ILi8EEEEEENS5_IJSC_SH_EEEEEENS5_IJNS5_IJS1C_SI_EEESO_EEEEEEEvNS4_8identityENS4_13SM90_TMA_LOADENS1J_INS1K_ILi3ELi4ELi3EEENS4_18smem_ptr_flag_bitsILi8EEENSL_INS5_IJS1O_SI_EEENS5_IJSI_SB_EEEEEEEvS1W_EENS_8epilogue10collective6detail29Sm90TmaWarpSpecializedAdapterINS27_15DefaultEpilogueIfNS5_IJSB_llEEES2B_NS26_6thread17LinearCombinationIfLi1EffLNS2C_9ScaleType4KindE0ELNS_15FloatRoundStyleE2EfEENS1_15EpilogueDefaultEEEEEvvEEEEvNT_6ParamsE)
        .other          _ZN7cutlass13device_kernelINS_4gemm6kernel13GemmUniversalIN4cute5tupleIJiiiiEEENS1_10collective13CollectiveMmaINS1_43MainloopSm90TmaGmmaWarpSpecializedSparseFP8ILi8ENS5_IJNS4_1CILi1EEENSA_ILi2EEESB_EEENS1_35KernelTmaWarpSpecializedCooperativeEEENS5_IJNSA_ILi256EEENSA_ILi64EEENSA_ILi128EEEEEENS_12float_e4m3_tENS5_IJNS4_6LayoutINS5_IJiNS5_IJSC_iEEEiEEENS5_IJlNS5_IJSB_SC_EEElEEEEENSL_INS5_IJNS5_IJSH_iEEENS5_IJSI_iEEEiEEENS5_IJNS5_IJSI_NSA_ILi8192EEEEEENS5_IJSB_lEEElEEEEEEEESK_NS5_IJlSB_lEEENS4_8TiledMMAINS4_8MMA_AtomIJNS4_4SM904GMMA6SPARSE31GMMA_64x64x64_F32E4M3E4M3_SS_TNILNS14_7ScaleInE1ELS17_1ELNS14_9SparseSelE0EEEEEENSL_INS5_IJSC_SB_SB_EEENS5_IJSB_NSA_ILi0EEES1C_EEEEENS5_IJNS4_10UnderscoreES1F_S1F_EEEEENS4_23SM90_TMA_LOAD_MULTICASTENS4_14ComposedLayoutINS4_7SwizzleILi2ELi4ELi3EEENS4_25smem_sparse_ptr_flag_bitsILi2ELi8EEENSL_INS5_IJNS5_IJSB_NSA_ILi8EEEEEENS5_IJSC_SH_EEEEEENS5_IJNS5_IJS1C_SI_EEESO_EEEEEEEvNS4_8identityENS4_13SM90_TMA_LOADENS1J_INS1K_ILi3ELi4ELi3EEENS4_18smem_ptr_flag_bitsILi8EEENSL_INS5_IJS1O_SI_EEENS5_IJSI_SB_EEEEEEEvS1W_EENS_8epilogue10collective6detail29Sm90TmaWarpSpecializedAdapterINS27_15DefaultEpilogueIfNS5_IJSB_llEEES2B_NS26_6thread17LinearCombinationIfLi1EffLNS2C_9ScaleType4KindE0ELNS_15FloatRoundStyleE2EfEENS1_15EpilogueDefaultEEEEEvvEEEEvNT_6ParamsE,@"STO_CUDA_ENTRY STV_DEFAULT"
_ZN7cutlass13device_kernelINS_4gemm6kernel13GemmUniversalIN4cute5tupleIJiiiiEEENS1_10collective13CollectiveMmaINS1_43MainloopSm90TmaGmmaWarpSpecializedSparseFP8ILi8ENS5_IJNS4_1CILi1EEENSA_ILi2EEESB_EEENS1_35KernelTmaWarpSpecializedCooperativeEEENS5_IJNSA_ILi256EEENSA_ILi64EEENSA_ILi128EEEEEENS_12float_e4m3_tENS5_IJNS4_6LayoutINS5_IJiNS5_IJSC_iEEEiEEENS5_IJlNS5_IJSB_SC_EEElEEEEENSL_INS5_IJNS5_IJSH_iEEENS5_IJSI_iEEEiEEENS5_IJNS5_IJSI_NSA_ILi8192EEEEEENS5_IJSB_lEEElEEEEEEEESK_NS5_IJlSB_lEEENS4_8TiledMMAINS4_8MMA_AtomIJNS4_4SM904GMMA6SPARSE31GMMA_64x64x64_F32E4M3E4M3_SS_TNILNS14_7ScaleInE1ELS17_1ELNS14_9SparseSelE0EEEEEENSL_INS5_IJSC_SB_SB_EEENS5_IJSB_NSA_ILi0EEES1C_EEEEENS5_IJNS4_10UnderscoreES1F_S1F_EEEEENS4_23SM90_TMA_LOAD_MULTICASTENS4_14ComposedLayoutINS4_7SwizzleILi2ELi4ELi3EEENS4_25smem_sparse_ptr_flag_bitsILi2ELi8EEENSL_INS5_IJNS5_IJSB_NSA_ILi8EEEEEENS5_IJSC_SH_EEEEEENS5_IJNS5_IJS1C_SI_EEESO_EEEEEEEvNS4_8identityENS4_13SM90_TMA_LOADENS1J_INS1K_ILi3ELi4ELi3EEENS4_18smem_ptr_flag_bitsILi8EEENSL_INS5_IJS1O_SI_EEENS5_IJSI_SB_EEEEEEEvS1W_EENS_8epilogue10collective6detail29Sm90TmaWarpSpecializedAdapterINS27_15DefaultEpilogueIfNS5_IJSB_llEEES2B_NS26_6thread17LinearCombinationIfLi1EffLNS2C_9ScaleType4KindE0ELNS_15FloatRoundStyleE2EfEENS1_15EpilogueDefaultEEEEEvvEEEEvNT_6ParamsE:
[----:B------:R-:W-:Y:S01]  /*0000*/  LDC R1, c[0x0][0x28] ;  /* 0x00000a00ff017b82 */ /* 0x000fe20000000800 */
[----:B------:R-:W0:Y:S01]  /*0010*/  S2R R4, SR_TID.X ;  /* 0x0000000000047919 */ /* 0x000e220000002100 */
[----:B------:R-:W-:Y:S01]  /*0020*/  ELECT P0, URZ, PT ;  /* 0x00000000003f782f */ /* 0x000fe20003800000 */
[----:B------:R-:W-:Y:S01]  /*0030*/  BSSY B0, `(.L_x_0) ;  /* 0x0000012000007945 */ /* 0x000fe20003800000 */
[--C-:B0-----:R-:W-:Y:S02]  /*0040*/  SHF.R.U32.HI R0, RZ, 0x5, R4.reuse ;  /* 0x00000005ff007819 */ /* 0x101fe40000011604 */
[----:B------:R-:W-:-:S03]  /*0050*/  SHF.R.U32.HI R8, RZ, 0x7, R4 ;  /* 0x00000007ff087819 */ /* 0x000fc60000011604 */
[----:B------:R-:W0:Y:S04]  /*0060*/  SHFL.IDX PT, R6, R0, RZ, 0x1f ;  /* 0x00001fff00067589 */ /* 0x000e2800000e0000 */
[----:B------:R1:W2:Y:S01]  /*0070*/  SHFL.IDX PT, R2, R8, RZ, 0x1f ;  /* 0x00001fff08027589 */ /* 0x0002a200000e0000 */
[----:B0-----:R-:W-:-:S13]  /*0080*/  ISETP.NE.OR P0, PT, R6, RZ, !P0 ;  /* 0x000000ff0600720c */ /* 0x001fda0004705670 */
[----:B-12---:R-:W-:Y:S05]  /*0090*/  @P0 BRA `(.L_x_1) ;  /* 0x00000000002c0947 */ /* 0x006fea0003800000 */
[----:B------:R-:W-:Y:S02]  /*00a0*/  ULDC.64 UR4, c[0x0][0x198] ;  /* 0x0000660000047ab9 */ /* 0x000fe40000000a00 */
[----:B------:R-:W-:Y:S02]  /*00b0*/  UIADD3 UR6, UP0, UR4, 0xf0, URZ ;  /* 0x000000f004067890 */ /* 0x000fe4000ff1e03f */
[----:B------:R-:W-:Y:S02]  /*00c0*/  UIADD3 UR8, UP1, UR4, 0x1f0, URZ ;  /* 0x000001f004087890 */ /* 0x000fe4000ff3e03f */
[----:B------:R-:W-:Y:S02]  /*00d0*/  UIADD3 UR4, UP2, UR4, 0x2f0, URZ ;  /* 0x000002f004047890 */ /* 0x000fe4000ff5e03f */
[----:B------:R-:W-:Y:S02]  /*00e0*/  UIADD3.X UR7, URZ, UR5, URZ, UP0, !UPT ;  /* 0x000000053f077290 */ /* 0x000fe400087fe43f */
[----:B------:R-:W-:-:S02]  /*00f0*/  UIADD3.X UR9, URZ, UR5, URZ, UP1, !UPT ;  /* 0x000000053f097290 */ /* 0x000fc40008ffe43f */
[----:B------:R-:W-:-:S05]  /*0100*/  UIADD3.X UR5, URZ, UR5, URZ, UP2, !UPT ;  /* 0x000000053f057290 */ /* 0x000fca00097fe43f */
[----:B------:R0:W-:Y:S02]  /*0110*/  UTMACCTL.PF [UR6] ;  /* 0x00000000060079b9 */ /* 0x0001e40008040000 */
[----:B------:R0:W-:Y:S02]  /*0120*/  UTMACCTL.PF [UR8] ;  /* 0x00000000080079b9 */ /* 0x0001e40008040000 */
[----:B------:R0:W-:Y:S02]  /*0130*/  UTMACCTL.PF [UR4] ;  /* 0x00000000040079b9 */ /* 0x0001e40008040000 */
[----:B0-----:R-:W-:Y:S01]  /*0140*/  NOP ;  /* 0x0000000000007918 */ /* 0x001fe20000000000 */
.L_x_1:
[----:B------:R-:W-:Y:S05]  /*0150*/  BSYNC B0 ;  /* 0x0000000000007941 */ /* 0x000fea0003800000 */
.L_x_0:
[----:B------:R-:W0:Y:S02]  /*0160*/  SHFL.IDX PT, R3, R0, RZ, 0x1f ;  /* 0x00001fff00037589 */ /* 0x000e2400000e0000 */
[----:B0-----:R-:W-:-:S13]  /*0170*/  ISETP.NE.AND P0, PT, R3, RZ, PT ;  /* 0x000000ff0300720c */ /* 0x001fda0003f05270 */
[----:B------:R-:W-:Y:S05]  /*0180*/  @P0 BRA `(.L_x_2) ;  /* 0x0000000000840947 */ /* 0x000fea0003800000 */
[----:B------:R-:W-:Y:S01]  /*0190*/  ELECT P0, URZ, PT ;  /* 0x00000000003f782f */ /* 0x000fe20003800000 */
[----:B------:R-:W-:-:S12]  /*01a0*/  BSSY B0, `(.L_x_2) ;  /* 0x000001f000007945 */ /* 0x000fd80003800000 */
[----:B------:R-:W-:Y:S05]  /*01b0*/  @!P0 BRA `(.L_x_3) ;  /* 0x0000000000748947 */ /* 0x000fea0003800000 */
[----:B------:R-:W0:Y:S01]  /*01c0*/  S2UR UR8, SR_CgaCtaId ;  /* 0x00000000000879c3 */ /* 0x000e220000008800 */
[----:B------:R-:W-:Y:S01]  /*01d0*/  UMOV UR4, 0x400 ;  /* 0x0000040000047882 */ /* 0x000fe20000000000 */
[----:B------:R-:W-:Y:S01]  /*01e0*/  UMOV UR5, 0x1 ;  /* 0x0000000100057882 */ /* 0x000fe20000000000 */
[----:B------:R-:W-:Y:S02]  /*01f0*/  UMOV UR6, 0x4 ;  /* 0x0000000400067882 */ /* 0x000fe40000000000 */
[----:B------:R-:W-:-:S04]  /*0200*/  UIADD3 UR6, -UR6, 0x100000, URZ ;  /* 0x0010000006067890 */ /* 0x000fc8000fffe13f */
[----:B------:R-:W-:Y:S02]  /*0210*/  USHF.L.U32 UR7, UR6, 0xb, URZ ;  /* 0x0000000b06077899 */ /* 0x000fe4000800063f */
[----:B------:R-:W-:Y:S02]  /*0220*/  USHF.L.U32 UR6, UR6, 0x1, URZ ;  /* 0x0000000106067899 */ /* 0x000fe4000800063f */
[----:B0-----:R-:W-:Y:S02]  /*0230*/  ULEA UR8, UR8, UR4, 0x18 ;  /* 0x0000000408087291 */ /* 0x001fe4000f8ec03f */
[----:B------:R-:W-:-:S04]  /*0240*/  UIADD3 UR4, -UR5, 0x100000, URZ ;  /* 0x0010000005047890 */ /* 0x000fc8000fffe13f */
[----:B------:R-:W-:Y:S02]  /*0250*/  USHF.L.U32 UR5, UR4, 0xb, URZ ;  /* 0x0000000b04057899 */ /* 0x000fe4000800063f */
[----:B------:R-:W-:Y:S01]  /*0260*/  USHF.L.U32 UR4, UR4, 0x1, URZ ;  /* 0x0000000104047899 */ /* 0x000fe2000800063f */
[----:B------:R-:W0:Y:S11]  /*0270*/  FENCE.VIEW.ASYNC.S ;  /* 0x00000000000073c6 */ /* 0x000e360000000000 */
[----:B0-----:R0:W1:Y:S01]  /*0280*/  SYNCS.EXCH.64 URZ, [UR8], UR4 ;  /* 0x00000004083f75b2 */ /* 0x0010620008000100 */
[----:B------:R0:W2:Y:S01]  /*0290*/  SYNCS.EXCH.64 URZ, [UR8+0x40], UR6 ;  /* 0x00004006083f75b2 */ /* 0x0000a20008000100 */
[----:B------:R0:W3:Y:S01]  /*02a0*/  SYNCS.EXCH.64 URZ, [UR8+0x8], UR4 ;  /* 0x00000804083f75b2 */ /* 0x0000e20008000100 */
[----:B------:R0:W4:Y:S01]  /*02b0*/  SYNCS.EXCH.64 URZ, [UR8+0x48], UR6 ;  /* 0x00004806083f75b2 */ /* 0x0001220008000100 */
[----:B------:R0:W0:Y:S01]  /*02c0*/  SYNCS.EXCH.64 URZ, [UR8+0x10], UR4 ;  /* 0x00001004083f75b2 */ /* 0x0000220008000100 */
        /* <DEDUP_REMOVED lines=11> */
[----:B------:R-:W-:Y:S01]  /*0380*/  NOP ;  /* 0x0000000000007918 */ /* 0x000fe20000000000 */
.L_x_3:
[----:B0-----:R-:W-:Y:S05]  /*0390*/  BSYNC B0 ;  /* 0x0000000000007941 */ /* 0x001fea0003800000 */
.L_x_2:
[----:B------:R-:W0:Y:S01]  /*03a0*/  SHFL.IDX PT, R0, R0, RZ, 0x1f ;  /* 0x00001fff00007589 */ /* 0x000e2200000e0000 */
[----:B------:R-:W-:Y:S01]  /*03b0*/  SHF.R.S32.HI R5, RZ, 0x1f, R4 ;  /* 0x0000001fff057819 */ /* 0x000fe20000011404 */
[----:B------:R-:W5:Y:S01]  /*03c0*/  S2UR UR8, SR_CTAID.X ;  /* 0x00000000000879c3 */ /* 0x000f620000002500 */
[----:B------:R-:W-:Y:S01]  /*03d0*/  ELECT P0, URZ, PT ;  /* 0x00000000003f782f */ /* 0x000fe20003800000 */
[----:B------:R-:W1:Y:S01]  /*03e0*/  S2R R10, SR_CTAID.Y ;  /* 0x00000000000a7919 */ /* 0x000e620000002600 */
[----:B------:R-:W-:Y:S01]  /*03f0*/  LEA.HI R5, R5, R4, RZ, 0x7 ;  /* 0x0000000405057211 */ /* 0x000fe200078f38ff */
[----:B------:R-:W-:Y:S01]  /*0400*/  ULDC UR4, c[0x0][0x154] ;  /* 0x0000550000047ab9 */ /* 0x000fe20000000800 */
[----:B------:R-:W-:Y:S01]  /*0410*/  NOP ;  /* 0x0000000000007918 */ /* 0x000fe20000000000 */
[----:B------:R-:W-:Y:S01]  /*0420*/  NOP ;  /* 0x0000000000007918 */ /* 0x000fe20000000000 */
[----:B------:R-:W-:Y:S01]  /*0430*/  LOP3.LUT R5, R5, 0xffffff80, RZ, 0xc0, !PT ;  /* 0xffffff8005057812 */ /* 0x000fe200078ec0ff */
[----:B------:R-:W2:Y:S04]  /*0440*/  LDC R16, c[0x0][0x140] ;  /* 0x00005000ff107b82 */ /* 0x000ea80000000800 */
[----:B------:R-:W-:-:S04]  /*0450*/  IMAD.IADD R5, R4, 0x1, -R5 ;  /* 0x0000000104057824 */ /* 0x000fc800078e0a05 */
[----:B------:R-:W3:Y:S01]  /*0460*/  LDC R13, c[0x0][0x148] ;  /* 0x00005200ff0d7b82 */ /* 0x000ee20000000800 */
[----:B------:R-:W-:Y:S02]  /*0470*/  SHF.R.S32.HI R12, RZ, 0x1f, R5 ;  /* 0x0000001fff0c7819 */ /* 0x000fe40000011405 */
[----:B------:R-:W-:Y:S02]  /*0480*/  LOP3.LUT P2, RZ, R5, 0x7, RZ, 0xc0, !PT ;  /* 0x0000000705ff7812 */ /* 0x000fe4000784c0ff */
[----:B------:R-:W-:Y:S02]  /*0490*/  LEA.HI R12, R12, R5, RZ, 0x3 ;  /* 0x000000050c0c7211 */ /* 0x000fe400078f18ff */
[----:B0-----:R-:W-:Y:S01]  /*04a0*/  ISETP.NE.OR P0, PT, R0, RZ, !P0 ;  /* 0x000000ff0000720c */ /* 0x001fe20004705670 */
[----:B------:R-:W0:Y:S01]  /*04b0*/  LDC R14, c[0x0][0x144] ;  /* 0x00005100ff0e7b82 */ /* 0x000e220000000800 */
[--C-:B------:R-:W-:Y:S02]  /*04c0*/  SHF.R.S32.HI R0, RZ, 0x3, R12.reuse ;  /* 0x00000003ff007819 */ /* 0x100fe4000001140c */
[----:B------:R-:W-:-:S02]  /*04d0*/  SHF.R.S32.HI R7, RZ, 0x1f, R12 ;  /* 0x0000001fff077819 */ /* 0x000fc4000001140c */
[----:B------:R-:W-:Y:S02]  /*04e0*/  SHF.R.S32.HI R12, RZ, 0x1f, R3 ;  /* 0x0000001fff0c7819 */ /* 0x000fe40000011403 */
[----:B------:R-:W-:Y:S02]  /*04f0*/  LEA.HI R7, R7, R0, RZ, 0x2 ;  /* 0x0000000007077211 */ /* 0x000fe400078f10ff */
[----:B------:R-:W-:Y:S02]  /*0500*/  LEA.HI R12, R12, R3, RZ, 0x2 ;  /* 0x000000030c0c7211 */ /* 0x000fe400078f10ff */
[----:B------:R-:W-:Y:S01]  /*0510*/  LOP3.LUT R7, R7, 0xfffffffc, RZ, 0xc0, !PT ;  /* 0xfffffffc07077812 */ /* 0x000fe200078ec0ff */
[----:B------:R-:W-:Y:S01]  /*0520*/  VOTEU.ALL UP0, P0 ;  /* 0x00000000003f7886 */ /* 0x000fe20000000000 */
[----:B-1----:R-:W-:Y:S01]  /*0530*/  I2FP.F32.U32 R9, R10 ;  /* 0x0000000a00097245 */ /* 0x002fe20000201000 */
[----:B------:R-:W-:Y:S01]  /*0540*/  VOTEU.ALL UP1, P0 ;  /* 0x00000000003f7886 */ /* 0x000fe20000020000 */
[----:B------:R-:W-:Y:S01]  /*0550*/  LOP3.LUT R12, R12, 0x3ffffffc, RZ, 0xc0, !PT ;  /* 0x3ffffffc0c0c7812 */ /* 0x000fe200078ec0ff */
[----:B------:R-:W-:Y:S01]  /*0560*/  IMAD.IADD R7, R0, 0x1, -R7 ;  /* 0x0000000100077824 */ /* 0x000fe200078e0a07 */
[----:B------:R-:W1:Y:S01]  /*0570*/  @!UP0 S2UR UR7, SR_CgaCtaId ;  /* 0x00000000000789c3 */ /* 0x000e620000008800 */
[----:B-----5:R-:W-:Y:S01]  /*0580*/  I2FP.F32.U32 R0, UR8 ;  /* 0x0000000800007c45 */ /* 0x020fe20008201000 */
[----:B------:R-:W-:Y:S01]  /*0590*/  FMUL R15, R9, UR4 ;  /* 0x00000004090f7c20 */ /* 0x000fe20008400000 */
[----:B------:R-:W-:Y:S01]  /*05a0*/  ULDC UR4, c[0x0][0x150] ;  /* 0x0000540000047ab9 */ /* 0x000fe20000000800 */
[----:B------:R-:W-:Y:S01]  /*05b0*/  IMAD.IADD R12, R3, 0x1, -R12 ;  /* 0x00000001030c7824 */ /* 0x000fe200078e0a0c */
[----:B------:R-:W-:Y:S01]  /*05c0*/  SHF.R.S32.HI R3, RZ, 0x1f, R6 ;  /* 0x0000001fff037819 */ /* 0x000fe20000011406 */
[----:B------:R-:W-:Y:S01]  /*05d0*/  FMUL R9, R0, UR4 ;  /* 0x0000000400097c20 */ /* 0x000fe20008400000 */
[----:B------:R-:W-:Y:S01]  /*05e0*/  UMOV UR4, 0x20 ;  /* 0x0000002000047882 */ /* 0x000fe20000000000 */
[----:B------:R-:W5:Y:S01]  /*05f0*/  F2I.U32.TRUNC.NTZ R15, R15 ;  /* 0x0000000f000f7305 */ /* 0x000f62000020f000 */
[----:B------:R-:W-:Y:S01]  /*0600*/  LEA.HI R3, R3, R6, RZ, 0x2 ;  /* 0x0000000603037211 */ /* 0x000fe200078f10ff */
[----:B------:R-:W-:Y:S01]  /*0610*/  IMAD R7, R12, 0x4, R7 ;  /* 0x000000040c077824 */ /* 0x000fe200078e0207 */
[----:B------:R-:W-:Y:S01]  /*0620*/  @!UP0 UMOV UR6, 0x400 ;  /* 0x0000040000068882 */ /* 0x000fe20000000000 */
[----:B------:R-:W-:-:S04]  /*0630*/  @!UP0 UIADD3 UR4, -UR4, 0x100000, URZ ;  /* 0x0010000004048890 */ /* 0x000fc8000fffe13f */
[----:B------:R-:W-:Y:S02]  /*0640*/  @!UP0 USHF.L.U32 UR5, UR4, 0xb, URZ ;  /* 0x0000000b04058899 */ /* 0x000fe4000800063f */
[----:B------:R-:W-:Y:S01]  /*0650*/  @!UP0 USHF.L.U32 UR4, UR4, 0x1, URZ ;  /* 0x0000000104048899 */ /* 0x000fe2000800063f */
[----:B------:R-:W-:Y:S01]  /*0660*/  LOP3.LUT R3, R3, 0xfffffffc, RZ, 0xc0, !PT ;  /* 0xfffffffc03037812 */ /* 0x000fe200078ec0ff */
[C---:B------:R-:W-:Y:S01]  /*0670*/  IMAD.SHL.U32 R0, R7.reuse, 0x4, RZ ;  /* 0x0000000407007824 */ /* 0x040fe200078e00ff */
[----:B--2---:R-:W-:Y:S01]  /*0680*/  ISETP.EQ.U32.AND P3, PT, R16, 0x1, PT ;  /* 0x000000011000780c */ /* 0x004fe20003f62070 */
[----:B------:R-:W2:Y:S01]  /*0690*/  F2I.U32.TRUNC.NTZ R9, R9 ;  /* 0x0000000900097305 */ /* 0x000ea2000020f000 */
[----:B------:R-:W-:Y:S02]  /*06a0*/  VIADD R12, R2, 0xffffffff ;  /* 0xffffffff020c7836 */ /* 0x000fe40000000000 */
[----:B------:R-:W-:Y:S01]  /*06b0*/  IMAD.IADD R6, R6, 0x1, -R3 ;  /* 0x0000000106067824 */ /* 0x000fe200078e0a03 */
[----:B------:R-:W-:-:S02]  /*06c0*/  LOP3.LUT R7, R7, 0xc, R0, 0x78, !PT ;  /* 0x0000000c07077812 */ /* 0x000fc400078e7800 */
[----:B------:R-:W-:Y:S01]  /*06d0*/  ISETP.GE.U32.AND P5, PT, R12, 0x2, PT ;  /* 0x000000020c00780c */ /* 0x000fe20003fa6070 */
[----:B-----5:R-:W-:Y:S01]  /*06e0*/  IMAD.MOV R20, RZ, RZ, -R15 ;  /* 0x000000ffff147224 */ /* 0x020fe200078e0a0f */
[----:B-1----:R-:W-:Y:S01]  /*06f0*/  @!UP0 ULEA UR6, UR7, UR6, 0x18 ;  /* 0x0000000607068291 */ /* 0x002fe2000f8ec03f */
[C---:B------:R-:W-:Y:S01]  /*0700*/  ISETP.NE.AND P1, PT, R6.reuse, 0x3, PT ;  /* 0x000000030600780c */ /* 0x040fe20003f25270 */
[----:B------:R-:W-:Y:S01]  /*0710*/  VOTEU.ALL UP0, P0 ;  /* 0x00000000003f7886 */ /* 0x000fe20000000000 */
[----:B---3--:R-:W-:Y:S01]  /*0720*/  IMAD R0, R13, R20, R10 ;  /* 0x000000140d007224 */ /* 0x008fe200078e020a */
[----:B------:R-:W-:Y:S02]  /*0730*/  ISETP.LT.U32.AND P0, PT, R7, 0x2, !P2 ;  /* 0x000000020700780c */ /* 0x000fe40005701070 */
[----:B------:R-:W-:Y:S01]  /*0740*/  ISETP.EQ.OR P1, PT, R6, RZ, !P1 ;  /* 0x000000ff0600720c */ /* 0x000fe20004f22670 */
[----:B--2---:R-:W-:Y:S01]  /*0750*/  IMAD.MOV R9, RZ, RZ, -R9 ;  /* 0x000000ffff097224 */ /* 0x004fe200078e0a09 */
[----:B------:R-:W-:-:S02]  /*0760*/  ISETP.NE.AND P4, PT, R0, R7, PT ;  /* 0x000000070000720c */ /* 0x000fc40003f85270 */
[----:B------:R-:W-:Y:S01]  /*0770*/  ISETP.EQ.AND P1, PT, R2, RZ, P1 ;  /* 0x000000ff0200720c */ /* 0x000fe20000f22270 */
[----:B0-----:R-:W-:Y:S01]  /*0780*/  IMAD R9, R14, R9, UR8 ;  /* 0x000000080e097e24 */ /* 0x001fe2000f8e0209 */
[----:B------:R-:W0:Y:S02]  /*0790*/  FENCE.VIEW.ASYNC.S ;  /* 0x00000000000073c6 */ /* 0x000e240000000000 */
[----:B0-----:R0:W1:Y:S01]  /*07a0*/  @!UP0 SYNCS.EXCH.64 URZ, [UR6+0x90], UR4 ;  /* 0x00009004063f85b2 */ /* 0x0010620008000100 */
[----:B------:R-:W-:Y:S02]  /*07b0*/  ISETP.NE.AND P2, PT, R2, RZ, PT ;  /* 0x000000ff0200720c */ /* 0x000fe40003f45270 */
[----:B------:R-:W-:Y:S02]  /*07c0*/  SEL R5, RZ, 0x1, !P1 ;  /* 0x00000001ff057807 */ /* 0x000fe40004800000 */
[----:B------:R-:W-:Y:S02]  /*07d0*/  ISETP.EQ.OR P4, PT, R9, RZ, !P4 ;  /* 0x000000ff0900720c */ /* 0x000fe40006782670 */
[----:B------:R-:W-:-:S02]  /*07e0*/  SEL R5, R5, 0x2, P5 ;  /* 0x0000000205057807 */ /* 0x000fc40002800000 */
[----:B------:R-:W-:Y:S01]  /*07f0*/  PLOP3.LUT P0, PT, P0, P4, PT, 0x80, 0x0 ;  /* 0x000000000000781c */ /* 0x000fe20000709070 */
[----:B------:R0:W2:Y:S01]  /*0800*/  @!UP1 SYNCS.EXCH.64 URZ, [UR6+0x98], UR4 ;  /* 0x00009804063f95b2 */ /* 0x0000a20008000100 */
[----:B------:R-:W-:Y:S01]  /*0810*/  NOP ;  /* 0x0000000000007918 */ /* 0x000fe20000000000 */
[----:B------:R-:W-:Y:S10]  /*0820*/  @!P3 BRA `(.L_x_4) ;  /* 0x000000000008b947 */ /* 0x000ff40003800000 */
[----:B-12-4-:R-:W-:Y:S01]  /*0830*/  UCGABAR_ARV ;  /* 0x00000000000079c7 */ /* 0x016fe20008000000 */
[----:B------:R-:W-:Y:S05]  /*0840*/  BRA `(.L_x_5) ;  /* 0x0000000000047947 */ /* 0x000fea0003800000 */
.L_x_4:
[----:B-12-4-:R-:W-:Y:S01]  /*0850*/  NOP ;  /* 0x0000000000007918 */ /* 0x016fe20000000000 */
.L_x_5:
[----:B------:R-:W1:Y:S01]  /*0860*/  LDC R0, c[0x0][0x75c] ;  /* 0x0001d700ff007b82 */ /* 0x000e620000000800 */
[----:B------:R-:W-:Y:S01]  /*0870*/  MOV R2, UR8 ;  /* 0x0000000800027c02 */ /* 0x000fe20008000f00 */
[----:B------:R-:W-:Y:S01]  /*0880*/  IMAD.MOV.U32 R3, RZ, RZ, RZ ;  /* 0x000000ffff037224 */ /* 0x000fe200078e00ff */
[----:B------:R-:W-:Y:S02]  /*0890*/  LOP3.LUT R91, R91, 0xffffefff, RZ, 0xc0, !PT ;  /* 0xffffefff5b5b7812 */ /* 0x000fe400078ec0ff */
[----:B-1----:R-:W-:-:S13]  /*08a0*/  ISETP.NE.AND P4, PT, R0, 0x1, PT ;  /* 0x000000010000780c */ /* 0x002fda0003f85270 */
[----:B------:R-:W1:Y:S01]  /*08b0*/  @P4 LDC R17, c[0x0][0x10] ;  /* 0x00000400ff114b82 */ /* 0x000e620000000800 */
[----:B------:R-:W-:Y:S01]  /*08c0*/  @P4 IMAD.MOV.U32 R11, RZ, RZ, RZ ;  /* 0x000000ffff0b4224 */ /* 0x000fe200078e00ff */
[----:B------:R-:W-:Y:S01]  /*08d0*/  @P4 LOP3.LUT R91, R91, 0x1000, RZ, 0xfc, !PT ;  /* 0x000010005b5b4812 */ /* 0x000fe200078efcff */
[----:B------:R-:W-:-:S05]  /*08e0*/  @P4 IMAD.MOV.U32 R19, RZ, RZ, RZ ;  /* 0x000000ffff134224 */ /* 0x000fca00078e00ff */
[----:B------:R-:W2:Y:S01]  /*08f0*/  @!P4 LDC R15, c[0x0][0xc] ;  /* 0x00000300ff0fcb82 */ /* 0x000ea20000000800 */
[----:B-1----:R-:W-:-:S04]  /*0900*/  @P4 IMAD.WIDE.U32 R16, R17, UR8, R10 ;  /* 0x0000000811104c25 */ /* 0x002fc8000f8e000a */
[----:B--2---:R-:W-:-:S04]  /*0910*/  @!P4 IMAD.WIDE.U32 R14, R10, R15, R2 ;  /* 0x0000000f0a0ec225 */ /* 0x004fc800078e0002 */
[----:B------:R-:W-:Y:S02]  /*0920*/  @P4 IMAD.MOV.U32 R2, RZ, RZ, R16 ;  /* 0x000000ffff024224 */ /* 0x000fe400078e0010 */
[----:B------:R-:W-:Y:S02]  /*0930*/  @P4 IMAD.IADD R3, R17, 0x1, R19 ;  /* 0x0000000111034824 */ /* 0x000fe400078e0213 */
[----:B------:R-:W-:Y:S02]  /*0940*/  @!P4 IMAD.MOV.U32 R2, RZ, RZ, R14 ;  /* 0x000000ffff02c224 */ /* 0x000fe400078e000e */
[----:B------:R-:W-:Y:S01]  /*0950*/  @!P4 IMAD.MOV.U32 R3, RZ, RZ, R15 ;  /* 0x000000ffff03c224 */ /* 0x000fe200078e000f */
[----:B------:R-:W-:Y:S06]  /*0960*/  @!P3 BRA `(.L_x_6) ;  /* 0x00000000000cb947 */ /* 0x000fec0003800000 */
[----:B------:R-:W-:Y:S01]  /*0970*/  UCGABAR_WAIT ;  /* 0x0000000000007dc7 */ /* 0x000fe20008000000 */
[----:B------:R-:W-:Y:S01]  /*0980*/  CCTL.IVALL ;  /* 0x00000000ff00798f */ /* 0x000fe20002000000 */
[----:B------:R-:W-:Y:S05]  /*0990*/  BRA `(.L_x_7) ;  /* 0x0000000000047947 */ /* 0x000fea0003800000 */
.L_x_6:
[----:B------:R-:W-:Y:S06]  /*09a0*/  BAR.SYNC.DEFER_BLOCKING 0x0 ;  /* 0x0000000000007b1d */ /* 0x000fec0000010000 */
.L_x_7:
[----:B------:R-:W-:Y:S05]  /*09b0*/  @!P2 BRA `(.L_x_8) ;  /* 0x000000700028a947 */ /* 0x000fea0003800000 */
[----:B------:R-:W-:-:S13]  /*09c0*/  ISETP.GT.U32.AND P1, PT, R12, 0x1, PT ;  /* 0x000000010c00780c */ /* 0x000fda0003f24070 */
[----:B0-----:R-:W-:Y:S05]  /*09d0*/  @P1 EXIT ;  /* 0x000000000000194d */ /* 0x001fea0003800000 */
[----:B------:R-:W-:Y:S01]  /*09e0*/  ULDC.64 UR4, c[0x0][0x750] ;  /* 0x0001d40000047ab9 */ /* 0x000fe20000000a00 */
[----:B------:R-:W-:Y:S01]  /*09f0*/  PRMT R15, RZ, 0x7610, R15 ;  /* 0x00007610ff0f7816 */ /* 0x000fe2000000000f */
[----:B------:R-:W-:Y:S01]  /*0a00*/  IMAD.MOV.U32 R12, RZ, RZ, -0x1 ;  /* 0xffffffffff0c7424 */ /* 0x000fe200078e00ff */
[----:B------:R-:W-:Y:S01]  /*0a10*/  ISETP.GE.U32.AND P1, PT, R2, UR4, PT ;  /* 0x0000000402007c0c */ /* 0x000fe2000bf26070 */
[----:B------:R-:W-:Y:S01]  /*0a20*/  IMAD.MOV.U32 R6, RZ, RZ, -0x1 ;  /* 0xffffffffff067424 */ /* 0x000fe200078e00ff */
[----:B------:R-:W-:Y:S02]  /*0a30*/  MOV R14, 0xffffffff ;  /* 0xffffffff000e7802 */ /* 0x000fe40000000f00 */
[----:B------:R-:W-:-:S13]  /*0a40*/  ISETP.GE.U32.AND.EX P1, PT, R3, UR5, PT, P1 ;  /* 0x0000000503007c0c */ /* 0x000fda000bf26110 */
[----:B------:R-:W-:Y:S05]  /*0a50*/  @P1 BRA `(.L_x_9) ;  /* 0x0000000400281947 */ /* 0x000fea0003800000 */
[----:B------:R-:W0:Y:S01]  /*0a60*/  LDC.64 R22, c[0x0][0x728] ;  /* 0x0001ca00ff167b82 */ /* 0x000e220000000a00 */
[----:B------:R-:W-:Y:S02]  /*0a70*/  IMAD.MOV.U32 R14, RZ, RZ, R2 ;  /* 0x000000ffff0e7224 */ /* 0x000fe400078e0002 */
[----:B------:R-:W-:-:S05]  /*0a80*/  IMAD.MOV.U32 R15, RZ, RZ, R3 ;  /* 0x000000ffff0f7224 */ /* 0x000fca00078e0003 */
[----:B------:R-:W1:Y:S08]  /*0a90*/  LDC R6, c[0x0][0x730] ;  /* 0x0001cc00ff067b82 */ /* 0x000e700000000800 */
[----:B------:R-:W2:Y:S01]  /*0aa0*/  LDC.64 R24, c[0x0][0x720] ;  /* 0x0001c800ff187b82 */ /* 0x000ea20000000a00 */
[----:B0-----:R-:W-:-:S04]  /*0ab0*/  ISETP.NE.U32.AND P1, PT, R22, RZ, PT ;  /* 0x000000ff1600720c */ /* 0x001fc80003f25070 */
[----:B------:R-:W-:-:S13]  /*0ac0*/  ISETP.NE.AND.EX P1, PT, R23, RZ, PT, P1 ;  /* 0x000000ff1700720c */ /* 0x000fda0003f25310 */
[----:B-12---:R-:W-:Y:S05]  /*0ad0*/  @!P1 BRA `(.L_x_10) ;  /* 0x0000000000289947 */ /* 0x006fea0003800000 */
[----:B------:R-:W0:Y:S02]  /*0ae0*/  LDC R19, c[0x0][0x734] ;  /* 0x0001cd00ff137b82 */ /* 0x000e240000000800 */
[----:B0-----:R-:W-:-:S05]  /*0af0*/  IADD3 R19, P1, R2, R19, RZ ;  /* 0x0000001302137210 */ /* 0x001fca0007f3e0ff */
[----:B------:R-:W-:-:S04]  /*0b00*/  IMAD.X R21, RZ, RZ, R3, P1 ;  /* 0x000000ffff157224 */ /* 0x000fc800008e0603 */
[----:B------:R-:W-:-:S04]  /*0b10*/  IMAD.WIDE.U32 R14, R21, R22, RZ ;  /* 0x00000016150e7225 */ /* 0x000fc800078e00ff */
[----:B------:R-:W-:-:S04]  /*0b20*/  IMAD.WIDE.U32 R16, P1, R19, R23, R14 ;  /* 0x0000001713107225 */ /* 0x000fc8000782000e */
[----:B------:R-:W-:-:S04]  /*0b30*/  IMAD.WIDE.U32 R14, R19, R22, RZ ;  /* 0x00000016130e7225 */ /* 0x000fc800078e00ff */
[----:B------:R-:W-:Y:S01]  /*0b40*/  IMAD.X R19, RZ, RZ, RZ, P1 ;  /* 0x000000ffff137224 */ /* 0x000fe200008e06ff */
[----:B------:R-:W-:Y:S01]  /*0b50*/  IADD3 RZ, P1, R15, R16, RZ ;  /* 0x000000100fff7210 */ /* 0x000fe20007f3e0ff */
[----:B------:R-:W-:-:S04]  /*0b60*/  IMAD.MOV.U32 R18, RZ, RZ, R17 ;  /* 0x000000ffff127224 */ /* 0x000fc800078e0011 */
[----:B------:R-:W-:-:S08]  /*0b70*/  IMAD.WIDE.U32.X R14, R21, R23, R18, P1 ;  /* 0x00000017150e7225 */ /* 0x000fd000008e0412 */
.L_x_10:
[----:B------:R-:W0:Y:S01]  /*0b80*/  LDC.64 R22, c[0x0][0x740] ;  /* 0x0001d000ff167b82 */ /* 0x000e220000000a00 */
[--C-:B------:R-:W-:Y:S01]  /*0b90*/  SHF.R.U64 R28, R14, R6, R15.reuse ;  /* 0x000000060e1c7219 */ /* 0x100fe2000000120f */
[----:B------:R-:W-:Y:S01]  /*0ba0*/  IMAD R30, R13, R20, R10 ;  /* 0x000000140d1e7224 */ /* 0x000fe200078e020a */
[----:B------:R-:W-:Y:S02]  /*0bb0*/  SHF.R.U32.HI R6, RZ, R6, R15 ;  /* 0x00000006ff067219 */ /* 0x000fe4000001160f */
[----:B------:R-:W-:-:S03]  /*0bc0*/  IADD3 R11, P1, RZ, -R28, RZ ;  /* 0x8000001cff0b7210 */ /* 0x000fc60007f3e0ff */
[----:B------:R-:W1:Y:S02]  /*0bd0*/  LDC R12, c[0x0][0x718] ;  /* 0x0001c600ff0c7b82 */ /* 0x000e640000000800 */
[----:B------:R-:W-:-:S04]  /*0be0*/  IMAD.X R15, RZ, RZ, ~R6, P1 ;  /* 0x000000ffff0f7224 */ /* 0x000fc800008e0e06 */
[-C--:B------:R-:W-:Y:S02]  /*0bf0*/  IMAD R6, R15, R24.reuse, RZ ;  /* 0x000000180f067224 */ /* 0x080fe400078e02ff */
[----:B------:R-:W2:Y:S01]  /*0c00*/  LDC R17, c[0x0][0x708] ;  /* 0x0001c200ff117b82 */ /* 0x000ea20000000800 */
[----:B------:R-:W-:-:S04]  /*0c10*/  IMAD.WIDE.U32 R14, R11, R24, R2 ;  /* 0x000000180b0e7225 */ /* 0x000fc800078e0002 */
[----:B------:R-:W-:Y:S02]  /*0c20*/  IMAD R11, R11, R25, R6 ;  /* 0x000000190b0b7224 */ /* 0x000fe400078e0206 */
[----:B------:R-:W-:Y:S01]  /*0c30*/  IMAD.MOV.U32 R25, RZ, RZ, 0x1 ;  /* 0x00000001ff197424 */ /* 0x000fe200078e00ff */
[----:B------:R-:W3:Y:S01]  /*0c40*/  LDC R18, c[0x0][0x758] ;  /* 0x0001d600ff127b82 */ /* 0x000ee20000000800 */
[----:B0-----:R-:W-:Y:S01]  /*0c50*/  ISETP.NE.U32.AND P1, PT, R22, RZ, PT ;  /* 0x000000ff1600720c */ /* 0x001fe20003f25070 */
[----:B------:R-:W-:Y:S01]  /*0c60*/  IMAD.IADD R11, R15, 0x1, R11 ;  /* 0x000000010f0b7824 */ /* 0x000fe200078e020b */
[----:B------:R-:W-:Y:S02]  /*0c70*/  MOV R15, 0xffffffff ;  /* 0xffffffff000f7802 */ /* 0x000fe40000000f00 */
[----:B------:R-:W-:-:S03]  /*0c80*/  ISETP.NE.AND.EX P1, PT, R23, RZ, PT, P1 ;  /* 0x000000ff1700720c */ /* 0x000fc60003f25310 */
[----:B------:R-:W0:Y:S01]  /*0c90*/  LDC R21, c[0x0][0x700] ;  /* 0x0001c000ff157b82 */ /* 0x000e220000000800 */
[-CC-:B-1----:R-:W-:Y:S02]  /*0ca0*/  SHF.R.U64 R19, R14, R12.reuse, R11.reuse ;  /* 0x0000000c0e137219 */ /* 0x182fe4000000120b */
[----:B------:R-:W-:-:S05]  /*0cb0*/  SHF.R.U32.HI R6, RZ, R12, R11 ;  /* 0x0000000cff067219 */ /* 0x000fca000001160b */
[----:B------:R-:W1:Y:S01]  /*0cc0*/  LDC R24, c[0x0][0x748] ;  /* 0x0001d200ff187b82 */ /* 0x000e620000000800 */
[-CC-:B--2---:R-:W-:Y:S02]  /*0cd0*/  SHF.R.U64 R29, R19, R17.reuse, R6.reuse ;  /* 0x00000011131d7219 */ /* 0x184fe40000001206 */
[----:B------:R-:W-:-:S05]  /*0ce0*/  SHF.R.U32.HI R11, RZ, R17, R6 ;  /* 0x00000011ff0b7219 */ /* 0x000fca0000011606 */
[----:B------:R-:W2:Y:S01]  /*0cf0*/  LDC R26, c[0x0][0x738] ;  /* 0x0001ce00ff1a7b82 */ /* 0x000ea20000000800 */
[-CC-:B---3--:R-:W-:Y:S02]  /*0d00*/  SHF.R.U64 R20, R29, R18.reuse, R11.reuse ;  /* 0x000000121d147219 */ /* 0x188fe4000000120b */
[-C--:B------:R-:W-:Y:S02]  /*0d10*/  SHF.L.U32 R6, R15, R18.reuse, RZ ;  /* 0x000000120f067219 */ /* 0x080fe400000006ff */
[----:B------:R-:W-:Y:S01]  /*0d20*/  SHF.R.U32.HI R11, RZ, R18, R11 ;  /* 0x00000012ff0b7219 */ /* 0x000fe2000001160b */
[----:B------:R-:W-:Y:S01]  /*0d30*/  IMAD.MOV.U32 R10, RZ, RZ, R20 ;  /* 0x000000ffff0a7224 */ /* 0x000fe200078e0014 */
[----:B------:R-:W-:Y:S01]  /*0d40*/  LOP3.LUT R16, RZ, R6, RZ, 0x33, !PT ;  /* 0x00000006ff107212 */ /* 0x000fe200078e33ff */
[----:B------:R-:W3:Y:S01]  /*0d50*/  LDC R27, c[0x0][0x710] ;  /* 0x0001c400ff1b7b82 */ /* 0x000ee20000000800 */
[----:B------:R-:W-:Y:S05]  /*0d60*/  @!P1 BRA `(.L_x_11) ;  /* 0x0000000000289947 */ /* 0x000fea0003800000 */
[----:B------:R-:W4:Y:S02]  /*0d70*/  LDC R15, c[0x0][0x74c] ;  /* 0x0001d300ff0f7b82 */ /* 0x000f240000000800 */
[----:B----4-:R-:W-:-:S05]  /*0d80*/  IADD3 R15, P1, R20, R15, RZ ;  /* 0x0000000f140f7210 */ /* 0x010fca0007f3e0ff */
        /* <DEDUP_REMOVED lines=8> */
.L_x_11:
[----:B-1----:R-:W-:Y:S01]  /*0e10*/  SHF.R.U64 R10, R10, R24, R11 ;  /* 0x000000180a0a7219 */ /* 0x002fe2000000120b */
[----:B0-----:R-:W-:Y:S01]  /*0e20*/  VIADD R12, R21, 0xffffffff ;  /* 0xffffffff150c7836 */ /* 0x001fe20000000000 */
[----:B------:R-:W-:Y:S01]  /*0e30*/  SHF.L.U32 R6, R25, R18, RZ ;  /* 0x0000001219067219 */ /* 0x000fe200000006ff */
[----:B------:R-:W-:Y:S01]  /*0e40*/  IMAD.MOV.U32 R15, RZ, RZ, 0x1 ;  /* 0x00000001ff0f7424 */ /* 0x000fe200078e00ff */
[----:B------:R-:W-:Y:S01]  /*0e50*/  LOP3.LUT R11, R29, R16, RZ, 0xc0, !PT ;  /* 0x000000101d0b7212 */ /* 0x000fe200078ec0ff */
[----:B------:R-:W-:Y:S01]  /*0e60*/  IMAD.MOV R13, RZ, RZ, -R10 ;  /* 0x000000ffff0d7224 */ /* 0x000fe200078e0a0a */
[----:B------:R-:W-:Y:S02]  /*0e70*/  SEL R9, R9, R30, !P4 ;  /* 0x0000001e09097207 */ /* 0x000fe40006000000 */
[----:B------:R-:W-:Y:S01]  /*0e80*/  LOP3.LUT R12, R19, R12, RZ, 0xc0, !PT ;  /* 0x0000000c130c7212 */ /* 0x000fe200078ec0ff */
[----:B------:R-:W-:Y:S02]  /*0e90*/  IMAD R10, R6, R10, R11 ;  /* 0x0000000a060a7224 */ /* 0x000fe400078e020b */
[----:B--2---:R-:W-:-:S02]  /*0ea0*/  IMAD R6, R13, R26, R20 ;  /* 0x0000001a0d067224 */ /* 0x004fc400078e0214 */
[----:B---3--:R-:W-:Y:S02]  /*0eb0*/  IMAD R9, R10, R27, R9 ;  /* 0x0000001b0a097224 */ /* 0x008fe400078e0209 */
[----:B------:R-:W-:-:S05]  /*0ec0*/  IMAD R6, R6, R21, R12 ;  /* 0x0000001506067224 */ /* 0x000fca00078e020c */
[----:B------:R-:W-:Y:S02]  /*0ed0*/  SEL R14, R6, R9, !P4 ;  /* 0x00000009060e7207 */ /* 0x000fe40006000000 */
[----:B------:R-:W-:Y:S02]  /*0ee0*/  SEL R12, R9, R6, !P4 ;  /* 0x00000006090c7207 */ /* 0x000fe40006000000 */
[----:B------:R-:W-:-:S07]  /*0ef0*/  MOV R6, R28 ;  /* 0x0000001c00067202 */ /* 0x000fce0000000f00 */
.L_x_9:
[----:B------:R-:W-:-:S08]  /*0f00*/  NOP ;  /* 0x0000000000007918 */ /* 0x000fd00000000000 */
[----:B------:R-:W0:Y:S02]  /*0f10*/  USETMAXREG.TRY_ALLOC.CTAPOOL UP0, 0xe8 ;  /* 0x000000e8000079c8 */ /* 0x000e240008000600 */
[----:B0-----:R-:W-:-:S13]  /*0f20*/  PLOP3.LUT P1, PT, PT, PT, UP0, 0x80, 0x0 ;  /* 0x000000000000781c */ /* 0x001fda0003f2f008 */
[----:B------:R-:W-:Y:S05]  /*0f30*/  @!P1 BRA `(.L_x_9) ;  /* 0xfffffffc00f09947 */ /* 0x000fea000383ffff */
[----:B------:R-:W-:Y:S01]  /*0f40*/  ULDC.64 UR4, c[0x0][0x698] ;  /* 0x0001a60000047ab9 */ /* 0x000fe20000000a00 */
[----:B------:R-:W-:Y:S01]  /*0f50*/  ULDC.64 UR16, c[0x0][0x208] ;  /* 0x0000820000107ab9 */ /* 0x000fe20000000a00 */
[----:B------:R-:W-:-:S04]  /*0f60*/  ISETP.NE.U32.AND P1, PT, RZ, UR4, PT ;  /* 0x00000004ff007c0c */ /* 0x000fc8000bf25070 */
[----:B------:R-:W-:-:S13]  /*0f70*/  ISETP.NE.AND.EX P1, PT, RZ, UR5, PT, P1 ;  /* 0x00000005ff007c0c */ /* 0x000fda000bf25310 */
[----:B------:R-:W-:Y:S05]  /*0f80*/  @!P1 BRA `(.L_x_12) ;  /* 0x00000000001c9947 */ /* 0x000fea0003800000 */
[----:B------:R-:W0:Y:S02]  /*0f90*/  LDC.64 R10, c[0x0][0x698] ;  /* 0x0001a600ff0a7b82 */ /* 0x000e240000000a00 */
[----:B0-----:R-:W2:Y:S02]  /*0fa0*/  LDG.E.64 R10, desc[UR16][R10.64] ;  /* 0x000000100a0a7981 */ /* 0x001ea4000c1e1b00 */
[----:B--2---:R-:W-:-:S04]  /*0fb0*/  ISETP.NE.U32.AND P1, PT, R10, RZ, PT ;  /* 0x000000ff0a00720c */ /* 0x004fc80003f25070 */
[----:B------:R-:W-:-:S13]  /*0fc0*/  ISETP.NE.AND.EX P1, PT, R11, RZ, PT, P1 ;  /* 0x000000ff0b00720c */ /* 0x000fda0003f25310 */
[----:B------:R-:W-:Y:S05]  /*0fd0*/  @!P1 BRA `(.L_x_12) ;  /* 0x0000000000089947 */ /* 0x000fea0003800000 */
[----:B------:R0:W5:Y:S01]  /*0fe0*/  LD.E R9, desc[UR16][R10.64] ;  /* 0x000000100a097980 */ /* 0x000162000c101900 */
[----:B------:R-:W-:Y:S05]  /*0ff0*/  BRA `(.L_x_13) ;  /* 0x0000000000207947 */ /* 0x000fea0003800000 */
.L_x_12:
[----:B------:R-:W-:Y:S02]  /*1000*/  ULDC.64 UR4, c[0x0][0x688] ;  /* 0x0001a20000047ab9 */ /* 0x000fe40000000a00 */
[----:B------:R-:W-:-:S04]  /*1010*/  ISETP.NE.U32.AND P1, PT, RZ, UR4, PT ;  /* 0x00000004ff007c0c */ /* 0x000fc8000bf25070 */
[----:B------:R-:W-:-:S13]  /*1020*/  ISETP.NE.AND.EX P1, PT, RZ, UR5, PT, P1 ;  /* 0x00000005ff007c0c */ /* 0x000fda000bf25310 */
[----:B------:R-:W-:Y:S05]  /*1030*/  @!P1 BRA `(.L_x_14) ;  /* 0x00000000000c9947 */ /* 0x000fea0003800000 */
[----:B------:R-:W0:Y:S02]  /*1040*/  LDC.64 R10, c[0x0][0x688] ;  /* 0x0001a200ff0a7b82 */ /* 0x000e240000000a00 */
[----:B0-----:R1:W5:Y:S01]  /*1050*/  LDG.E R9, desc[UR16][R10.64] ;  /* 0x000000100a097981 */ /* 0x001362000c1e1900 */
[----:B------:R-:W-:Y:S05]  /*1060*/  BRA `(.L_x_13) ;  /* 0x0000000000047947 */ /* 0x000fea0003800000 */
.L_x_14:
[----:B------:R-:W2:Y:S02]  /*1070*/  LDC R9, c[0x0][0x680] ;  /* 0x0001a000ff097b82 */ /* 0x000ea40000000800 */
.L_x_13:
[----:B------:R-:W-:Y:S02]  /*1080*/  ULDC.64 UR4, c[0x0][0x6a0] ;  /* 0x0001a80000047ab9 */ /* 0x000fe40000000a00 */
[----:B------:R-:W-:-:S04]  /*1090*/  ISETP.NE.U32.AND P1, PT, RZ, UR4, PT ;  /* 0x00000004ff007c0c */ /* 0x000fc8000bf25070 */
[----:B------:R-:W-:-:S13]  /*10a0*/  ISETP.NE.AND.EX P1, PT, RZ, UR5, PT, P1 ;  /* 0x00000005ff007c0c */ /* 0x000fda000bf25310 */
[----:B------:R-:W-:Y:S05]  /*10b0*/  @!P1 BRA `(.L_x_15) ;  /* 0x00000000001c9947 */ /* 0x000fea0003800000 */
[----:B01----:R-:W0:Y:S02]  /*10c0*/  LDC.64 R10, c[0x0][0x6a0] ;  /* 0x0001a800ff0a7b82 */ /* 0x003e240000000a00 */
[----:B0-----:R-:W3:Y:S02]  /*10d0*/  LDG.E.64 R10, desc[UR16][R10.64] ;  /* 0x000000100a0a7981 */ /* 0x001ee4000c1e1b00 */
[----:B---3--:R-:W-:-:S04]  /*10e0*/  ISETP.NE.U32.AND P1, PT, R10, RZ, PT ;  /* 0x000000ff0a00720c */ /* 0x008fc80003f25070 */
[----:B------:R-:W-:-:S13]  /*10f0*/  ISETP.NE.AND.EX P1, PT, R11, RZ, PT, P1 ;  /* 0x000000ff0b00720c */ /* 0x000fda0003f25310 */
[----:B------:R-:W-:Y:S05]  /*1100*/  @!P1 BRA `(.L_x_15) ;  /* 0x0000000000089947 */ /* 0x000fea0003800000 */
[----:B------:R0:W5:Y:S01]  /*1110*/  LD.E R88, desc[UR16][R10.64] ;  /* 0x000000100a587980 */ /* 0x000162000c101900 */
[----:B------:R-:W-:Y:S05]  /*1120*/  BRA `(.L_x_16) ;  /* 0x0000000000207947 */ /* 0x000fea0003800000 */
.L_x_15:
[----:B------:R-:W-:Y:S02]  /*1130*/  ULDC.64 UR4, c[0x0][0x690] ;  /* 0x0001a40000047ab9 */ /* 0x000fe40000000a00 */
[----:B------:R-:W-:-:S04]  /*1140*/  ISETP.NE.U32.AND P1, PT, RZ, UR4, PT ;  /* 0x00000004ff007c0c */ /* 0x000fc8000bf25070 */
[----:B------:R-:W-:-:S13]  /*1150*/  ISETP.NE.AND.EX P1, PT, RZ, UR5, PT, P1 ;  /* 0x00000005ff007c0c */ /* 0x000fda000bf25310 */
[----:B------:R-:W-:Y:S05]  /*1160*/  @!P1 BRA `(.L_x_17) ;  /* 0x00000000000c9947 */ /* 0x000fea0003800000 */
[----:B------:R-:W3:Y:S02]  /*1170*/  LDC.64 R88, c[0x0][0x690] ;  /* 0x0001a400ff587b82 */ /* 0x000ee40000000a00 */
[----:B---3--:R3:W5:Y:S01]  /*1180*/  LDG.E R88, desc[UR16][R88.64] ;  /* 0x0000001058587981 */ /* 0x008762000c1e1900 */
[----:B------:R-:W-:Y:S05]  /*1190*/  BRA `(.L_x_16) ;  /* 0x0000000000047947 */ /* 0x000fea0003800000 */
.L_x_17:
[----:B------:R-:W4:Y:S02]  /*11a0*/  LDC R88, c[0x0][0x684] ;  /* 0x0001a100ff587b82 */ /* 0x000f240000000800 */
.L_x_16:
[----:B------:R-:W-:-:S13]  /*11b0*/  LOP3.LUT P1, RZ, R15, 0xff, RZ, 0xc0, !PT ;  /* 0x000000ff0fff7812 */ /* 0x000fda000782c0ff */
[----:B------:R-:W-:Y:S05]  /*11c0*/  @!P1 EXIT ;  /* 0x000000000000994d */ /* 0x000fea0003800000 */
[----:B------:R-:W-:Y:S01]  /*11d0*/  ULDC UR4, c[0x0][0x28c] ;  /* 0x0000a30000047ab9 */ /* 0x000fe20000000800 */
[----:B------:R-:W-:Y:S01]  /*11e0*/  LOP3.LUT R93, R5, 0x1, RZ, 0xfc, !PT ;  /* 0x00000001055d7812 */ /* 0x000fe200078efcff */
[----:B------:R-:W-:-:S04]  /*11f0*/  UIADD3 UR4, UR4, 0x7f, URZ ;  /* 0x0000007f04047890 */ /* 0x000fc8000fffe03f */
[----:B------:R-:W-:-:S04]  /*1200*/  USHF.R.S32.HI UR5, URZ, 0x1f, UR4 ;  /* 0x0000001f3f057899 */ /* 0x000fc80008011404 */
[----:B------:R-:W-:-:S03]  /*1210*/  ULEA.HI UR5, UR5, UR4, URZ, 0x7 ;  /* 0x0000000405057291 */ /* 0x000fc6000f8f383f */
[----:B------:R-:W-:Y:S01]  /*1220*/  UMOV UR4, URZ ;  /* 0x0000003f00047c82 */ /* 0x000fe20008000000 */
[----:B------:R-:W-:-:S03]  /*1230*/  USHF.R.S32.HI UR8, URZ, 0x7, UR5 ;  /* 0x000000073f087899 */ /* 0x000fc60008011405 */
[----:B------:R-:W-:-:S09]  /*1240*/  UMOV UR5, URZ ;  /* 0x0000003f00057c82 */ /* 0x000fd20008000000 */
.L_x_156:
[----:B01----:R-:W-:Y:S01]  /*1250*/  LOP3.LUT R10, R4, 0x80, RZ, 0xc0, !PT ;  /* 0x00000080040a7812 */ /* 0x003fe200078ec0ff */
[----:B------:R-:W-:Y:S01]  /*1260*/  UMOV UR6, URZ ;  /* 0x0000003f00067c82 */ /* 0x000fe20008000000 */
[----:B------:R-:W-:Y:S01]  /*1270*/  IMAD.MOV.U32 R90, RZ, RZ, RZ ;  /* 0x000000ffff5a7224 */ /* 0x000fe200078e00ff */
[----:B------:R-:W-:Y:S01]  /*1280*/  MOV R106, RZ ;  /* 0x000000ff006a7202 */ /* 0x000fe20000000f00 */
[----:B------:R-:W-:Y:S01]  /*1290*/  IMAD.MOV.U32 R92, RZ, RZ, RZ ;  /* 0x000000ffff5c7224 */ /* 0x000fe200078e00ff */
[----:B------:R-:W-:Y:S01]  /*12a0*/  SHF.R.U32.HI R11, RZ, 0x7, R10 ;  /* 0x00000007ff0b7819 */ /* 0x000fe2000001160a */
[----:B------:R-:W-:Y:S01]  /*12b0*/  IMAD.MOV.U32 R94, RZ, RZ, RZ ;  /* 0x000000ffff5e7224 */ /* 0x000fe200078e00ff */
[----:B------:R-:W-:Y:S01]  /*12c0*/  VIMNMX R10, RZ, UR8, PT ;  /* 0x00000008ff0a7c48 */ /* 0x000fe2000bfe0100 */
[----:B------:R-:W-:Y:S01]  /*12d0*/  IMAD.MOV.U32 R96, RZ, RZ, RZ ;  /* 0x000000ffff607224 */ /* 0x000fe200078e00ff */
[----:B------:R-:W-:Y:S01]  /*12e0*/  MOV R124, RZ ;  /* 0x000000ff007c7202 */ /* 0x000fe20000000f00 */
[----:B------:R-:W-:Y:S01]  /*12f0*/  IMAD.MOV.U32 R98, RZ, RZ, RZ ;  /* 0x000000ffff627224 */ /* 0x000fe200078e00ff */
[----:B------:R-:W0:Y:S01]  /*1300*/  SHFL.IDX PT, R11, R11, RZ, 0x1f ;  /* 0x00001fff0b0b7589 */ /* 0x000e2200000e0000 */
[----:B------:R-:W-:Y:S01]  /*1310*/  IADD3 R10, -R10, UR8, RZ ;  /* 0x000000080a0a7c10 */ /* 0x000fe2000fffe1ff */
[----:B------:R-:W-:Y:S01]  /*1320*/  IMAD.MOV.U32 R100, RZ, RZ, RZ ;  /* 0x000000ffff647224 */ /* 0x000fe200078e00ff */
[----:B------:R-:W-:Y:S01]  /*1330*/  MOV R142, RZ ;  /* 0x000000ff008e7202 */ /* 0x000fe20000000f00 */
[----:B------:R-:W-:Y:S01]  /*1340*/  IMAD.MOV.U32 R102, RZ, RZ, RZ ;  /* 0x000000ffff667224 */ /* 0x000fe200078e00ff */
[----:B------:R-:W-:Y:S01]  /*1350*/  ISETP.GE.AND P1, PT, R10, 0x1, PT ;  /* 0x000000010a00780c */ /* 0x000fe20003f26270 */
[----:B------:R-:W-:Y:S01]  /*1360*/  IMAD.MOV.U32 R104, RZ, RZ, RZ ;  /* 0x000000ffff687224 */ /* 0x000fe200078e00ff */
[----:B------:R-:W-:Y:S01]  /*1370*/  MOV R160, RZ ;  /* 0x000000ff00a07202 */ /* 0x000fe20000000f00 */
[----:B------:R-:W-:Y:S01]  /*1380*/  IMAD.MOV.U32 R108, RZ, RZ, RZ ;  /* 0x000000ffff6c7224 */ /* 0x000fe200078e00ff */
[----:B------:R-:W-:Y:S01]  /*1390*/  MOV R178, RZ ;  /* 0x000000ff00b27202 */ /* 0x000fe20000000f00 */
[----:B------:R-:W-:Y:S01]  /*13a0*/  IMAD.MOV.U32 R110, RZ, RZ, RZ ;  /* 0x000000ffff6e7224 */ /* 0x000fe200078e00ff */
[----:B------:R-:W-:Y:S01]  /*13b0*/  MOV R196, RZ ;  /* 0x000000ff00c47202 */ /* 0x000fe20000000f00 */
[----:B------:R-:W-:Y:S01]  /*13c0*/  IMAD.MOV.U32 R112, RZ, RZ, RZ ;  /* 0x000000ffff707224 */ /* 0x000fe200078e00ff */
[----:B------:R-:W-:Y:S01]  /*13d0*/  CS2R R16, SRZ ;  /* 0x0000000000107805 */ /* 0x000fe2000001ff00 */
        /* <DEDUP_REMOVED lines=9> */
[----:B------:R-:W-:-:S02]  /*1470*/  CS2R R64, SRZ ;  /* 0x0000000000407805 */ /* 0x000fc4000001ff00 */
[----:B0-----:R-:W-:Y:S01]  /*1480*/  R2UR UR7, R11 ;  /* 0x000000000b0772ca */ /* 0x001fe200000e0000 */
        /* <DEDUP_REMOVED lines=25> */
[----:B---3--:R-:W-:Y:S01]  /*1620*/  CS2R R26, SRZ ;  /* 0x00000000001a7805 */ /* 0x008fe2000001ff00 */
        /* <DEDUP_REMOVED lines=15> */
[----:B--2---:R-:W-:Y:S01]  /*1720*/  CS2R R42, SRZ ;  /* 0x00000000002a7805 */ /* 0x004fe2000001ff00 */
[----:B------:R-:W-:Y:S01]  /*1730*/  IMAD.MOV.U32 R172, RZ, RZ, RZ ;  /* 0x000000ffffac7224 */ /* 0x000fe200078e00ff */
[----:B----4-:R-:W-:Y:S01]  /*1740*/  CS2R R44, SRZ ;  /* 0x00000000002c7805 */ /* 0x010fe2000001ff00 */
        /* <DEDUP_REMOVED lines=10> */
[----:B------:R-:W-:-:S02]  /*17f0*/  IMAD.MOV.U32 R186, RZ, RZ, RZ ;  /* 0x000000ffffba7224 */ /* 0x000fc400078e00ff */
[----:B------:R-:W-:Y:S02]  /*1800*/  IMAD.MOV.U32 R188, RZ, RZ, RZ ;  /* 0x000000ffffbc7224 */ /* 0x000fe400078e00ff */
[----:B------:R-:W-:Y:S02]  /*1810*/  IMAD.MOV.U32 R190, RZ, RZ, RZ ;  /* 0x000000ffffbe7224 */ /* 0x000fe400078e00ff */
[----:B------:R-:W-:Y:S02]  /*1820*/  IMAD.MOV.U32 R192, RZ, RZ, RZ ;  /* 0x000000ffffc07224 */ /* 0x000fe400078e00ff */
[----:B------:R-:W-:Y:S02]  /*1830*/  IMAD.MOV.U32 R194, RZ, RZ, RZ ;  /* 0x000000ffffc27224 */ /* 0x000fe400078e00ff */
[----:B------:R-:W-:Y:S02]  /*1840*/  IMAD.MOV.U32 R198, RZ, RZ, RZ ;  /* 0x000000ffffc67224 */ /* 0x000fe400078e00ff */
[----:B------:R-:W-:-:S02]  /*1850*/  IMAD.MOV.U32 R200, RZ, RZ, RZ ;  /* 0x000000ffffc87224 */ /* 0x000fc400078e00ff */
[----:B------:R-:W-:Y:S02]  /*1860*/  IMAD.MOV.U32 R204, RZ, RZ, RZ ;  /* 0x000000ffffcc7224 */ /* 0x000fe400078e00ff */
[----:B------:R-:W-:Y:S02]  /*1870*/  IMAD.MOV.U32 R206, RZ, RZ, RZ ;  /* 0x000000ffffce7224 */ /* 0x000fe400078e00ff */
[----:B------:R-:W-:Y:S02]  /*1880*/  IMAD.MOV.U32 R208, RZ, RZ, RZ ;  /* 0x000000ffffd07224 */ /* 0x000fe400078e00ff */
[----:B------:R-:W-:Y:S02]  /*1890*/  IMAD.MOV.U32 R210, RZ, RZ, RZ ;  /* 0x000000ffffd27224 */ /* 0x000fe400078e00ff */
[----:B------:R-:W-:Y:S02]  /*18a0*/  IMAD.MOV.U32 R18, RZ, RZ, RZ ;  /* 0x000000ffff127224 */ /* 0x000fe400078e00ff */
[----:B------:R-:W-:Y:S01]  /*18b0*/  IMAD.MOV.U32 R15, RZ, RZ, RZ ;  /* 0x000000ffff0f7224 */ /* 0x000fe200078e00ff */
[----:B------:R-:W-:Y:S06]  /*18c0*/  @!P1 BRA `(.L_x_18) ;  /* 0x00000008009c9947 */ /* 0x000fec0003800000 */
[----:B------:R-:W0:Y:S01]  /*18d0*/  S2UR UR10, SR_CgaCtaId ;  /* 0x00000000000a79c3 */ /* 0x000e220000008800 */
[----:B------:R-:W-:Y:S01]  /*18e0*/  ULEA.HI UR6, UR7, UR7, URZ, 0x1 ;  /* 0x0000000707067291 */ /* 0x000fe2000f8f083f */
[----:B------:R-:W-:Y:S01]  /*18f0*/  MOV R90, RZ ;  /* 0x000000ff005a7202 */ /* 0x000fe20000000f00 */
[----:B------:R-:W-:Y:S01]  /*1900*/  UMOV UR9, 0x400 ;  /* 0x0000040000097882 */ /* 0x000fe20000000000 */
[----:B------:R-:W-:Y:S01]  /*1910*/  IMAD.U32 R21, RZ, RZ, UR4 ;  /* 0x00000004ff157e24 */ /* 0x000fe2000f8e00ff */
[----:B------:R-:W-:Y:S01]  /*1920*/  ULOP3.LUT UR6, UR6, 0xffffe, URZ, 0xc0, !UPT ;  /* 0x000ffffe06067892 */ /* 0x000fe2000f8ec03f */
[----:B------:R-:W-:Y:S01]  /*1930*/  IMAD.U32 R11, RZ, RZ, UR5 ;  /* 0x00000005ff0b7e24 */ /* 0x000fe2000f8e00ff */
[----:B------:R-:W-:Y:S02]  /*1940*/  UPLOP3.LUT UP0, UPT, UPT, UPT, UPT, 0x40, 0x0 ;  /* 0x000000000000789c */ /* 0x000fe40003f0e870 */
[----:B------:R-:W-:Y:S01]  /*1950*/  UIADD3 UR6, UR7, -UR6, URZ ;  /* 0x8000000607067290 */ /* 0x000fe2000fffe03f */
[----:B------:R-:W-:Y:S01]  /*1960*/  ULDC UR19, c[0x0][0x644] ;  /* 0x0001910000137ab9 */ /* 0x000fe20000000800 */
[----:B0-----:R-:W-:-:S03]  /*1970*/  ULEA UR9, UR10, UR9, 0x18 ;  /* 0x000000090a097291 */ /* 0x001fc6000f8ec03f */
[----:B------:R-:W-:Y:S01]  /*1980*/  UMOV UR10, UR5 ;  /* 0x00000005000a7c82 */ /* 0x000fe20008000000 */
[----:B------:R-:W-:-:S04]  /*1990*/  ULEA UR6, UR6, UR9, 0xc ;  /* 0x0000000906067291 */ /* 0x000fc8000f8e603f */
[----:B------:R-:W-:-:S04]  /*19a0*/  UIADD3 UR6, UR6, 0x180, URZ ;  /* 0x0000018006067890 */ /* 0x000fc8000fffe03f */
[----:B------:R-:W-:-:S03]  /*19b0*/  USHF.R.U32.HI UR7, URZ, 0x4, UR6 ;  /* 0x000000043f077899 */ /* 0x000fc60008011606 */
[----:B------:R-:W-:Y:S01]  /*19c0*/  UMOV UR6, URZ ;  /* 0x0000003f00067c82 */ /* 0x000fe20008000000 */
[----:B------:R-:W-:-:S03]  /*19d0*/  ULOP3.LUT UR9, UR7, 0x3fff, URZ, 0xc0, !UPT ;  /* 0x00003fff07097892 */ /* 0x000fc6000f8ec03f */
[----:B------:R-:W-:-:S09]  /*19e0*/  UMOV UR7, URZ ;  /* 0x0000003f00077c82 */ /* 0x000fd20008000000 */
.L_x_26:
[----:B------:R-:W-:-:S13]  /*19f0*/  ISETP.NE.AND P2, PT, R93, 0x3, PT ;  /* 0x000000035d00780c */ /* 0x000fda0003f45270 */
[----:B01----:R-:W-:Y:S05]  /*1a00*/  @!P2 BRA `(.L_x_19) ;  /* 0x000000000004a947 */ /* 0x003fea0003800000 */
[----:B------:R-:W-:Y:S01]  /*1a10*/  BPT.TRAP 0x1 ;  /* 0x000000040000795c */ /* 0x000fe20000300000 */
.L_x_19:
[----:B------:R-:W0:Y:S01]  /*1a20*/  S2UR UR12, SR_CgaCtaId ;  /* 0x00000000000c79c3 */ /* 0x000e220000008800 */
[----:B------:R-:W-:Y:S01]  /*1a30*/  UMOV UR11, 0x400 ;  /* 0x00000400000b7882 */ /* 0x000fe20000000000 */
[----:B------:R-:W-:Y:S01]  /*1a40*/  SHF.L.U32 R19, R21, 0x1f, RZ ;  /* 0x0000001f15137819 */ /* 0x000fe200000006ff */
[----:B0-----:R-:W-:-:S04]  /*1a50*/  ULEA UR18, UR12, UR11, 0x18 ;  /* 0x0000000b0c127291 */ /* 0x001fc8000f8ec03f */
[----:B------:R-:W-:-:S09]  /*1a60*/  ULEA UR11, UR10, UR18, 0x3 ;  /* 0x000000120a0b7291 */ /* 0x000fd2000f8e183f */
[----:B------:R0:W1:Y:S01]  /*1a70*/  SYNCS.PHASECHK.TRANS64.TRYWAIT P1, [UR11], R19 ;  /* 0x00000013ff0075a7 */ /* 0x000062000802014b */
[----:B------:R-:W-:Y:S05]  /*1a80*/  @!P2 BRA `(.L_x_20) ;  /* 0x000000000004a947 */ /* 0x000fea0003800000 */
[----:B------:R-:W-:Y:S01]  /*1a90*/  BPT.TRAP 0x1 ;  /* 0x000000040000795c */ /* 0x000fe20000300000 */
.L_x_20:
[C---:B------:R-:W-:Y:S02]  /*1aa0*/  IMAD.SHL.U32 R13, R4.reuse, 0x40, RZ ;  /* 0x00000040040d7824 */ /* 0x040fe400078e00ff */
[C---:B------:R-:W-:Y:S02]  /*1ab0*/  IMAD.SHL.U32 R20, R4.reuse, 0x400, RZ ;  /* 0x0000040004147824 */ /* 0x040fe400078e00ff */
[----:B------:R-:W-:Y:S01]  /*1ac0*/  IMAD.SHL.U32 R22, R4, 0x20, RZ ;  /* 0x0000002004167824 */ /* 0x000fe200078e00ff */
[----:B------:R-:W-:-:S04]  /*1ad0*/  LOP3.LUT R13, R13, 0x3800, RZ, 0xc0, !PT ;  /* 0x000038000d0d7812 */ /* 0x000fc800078ec0ff */
[----:B------:R-:W-:Y:S01]  /*1ae0*/  LOP3.LUT R13, R13, 0x400, R20, 0xf8, !PT ;  /* 0x000004000d0d7812 */ /* 0x000fe200078ef814 */
[----:B------:R-:W-:-:S03]  /*1af0*/  IMAD.SHL.U32 R20, R4, 0x10, RZ ;  /* 0x0000001004147824 */ /* 0x000fc600078e00ff */
[----:B------:R-:W-:-:S04]  /*1b00*/  LOP3.LUT R13, R13, 0x380, R22, 0xf8, !PT ;  /* 0x000003800d0d7812 */ /* 0x000fc800078ef816 */
[----:B------:R-:W-:Y:S01]  /*1b10*/  LOP3.LUT R13, R13, 0x20, R20, 0xf8, !PT ;  /* 0x000000200d0d7812 */ /* 0x000fe200078ef814 */
[----:B------:R-:W-:-:S03]  /*1b20*/  IMAD.U32 R20, RZ, RZ, UR10 ;  /* 0x0000000aff147e24 */ /* 0x000fc6000f8e00ff */
[----:B------:R-:W-:-:S05]  /*1b30*/  SHF.R.U32.HI R13, RZ, 0x3, R13 ;  /* 0x00000003ff0d7819 */ /* 0x000fca000001160d */
[----:B------:R-:W-:Y:S01]  /*1b40*/  IMAD R13, R20, 0x1000, R13 ;  /* 0x00001000140d7824 */ /* 0x000fe200078e020d */
[----:B-1----:R-:W-:Y:S06]  /*1b50*/  @P1 BRA `(.L_x_21) ;  /* 0x0000000000081947 */ /* 0x002fec0003800000 */
[----:B------:R-:W1:Y:S02]  /*1b60*/  SYNCS.PHASECHK.TRANS64.TRYWAIT P1, [UR11], R19 ;  /* 0x00000013ff0075a7 */ /* 0x000e64000802014b */
[----:B-1----:R-:W-:Y:S05]  /*1b70*/  @!P1 BRA `(.L_x_22) ;  /* 0x0000007800009947 */ /* 0x002fea0003800000 */
.L_x_21:
[----:B---3--:R-:W-:Y:S01]  /*1b80*/  LDS R89, [R13+UR18+0x30180] ;  /* 0x030180120d597984 */ /* 0x008fe20008000800 */
[----:B------:R-:W-:Y:S02]  /*1b90*/  UIADD3 UR11, UR18, 0x20180, URZ ;  /* 0x00020180120b7890 */ /* 0x000fe4000fffe03f */
[----:B------:R-:W-:Y:S01]  /*1ba0*/  USEL UR7, UR7, URZ, !UP0 ;  /* 0x0000003f07077287 */ /* 0x000fe2000c000000 */
[----:B------:R-:W-:Y:S01]  /*1bb0*/  LDS R202, [R13+UR18+0x30980] ;  /* 0x030980120dca7984 */ /* 0x000fe20008000800 */
[----:B------:R-:W-:Y:S02]  /*1bc0*/  USHF.R.U32.HI UR11, URZ, 0x4, UR11 ;  /* 0x000000043f0b7899 */ /* 0x000fe4000801160b */
[----:B------:R-:W-:Y:S01]  /*1bd0*/  ULOP3.LUT UR13, UR9, 0x10000, URZ, 0xfc, !UPT ;  /* 0x00010000090d7892 */ /* 0x000fe2000f8efc3f */
[----:B------:R-:W-:Y:S01]  /*1be0*/  LDS R95, [R13+UR18+0x30188] ;  /* 0x030188120d5f7984 */ /* 0x000fe20008000800 */
[----:B------:R-:W-:Y:S02]  /*1bf0*/  ULOP3.LUT UR11, UR11, 0x3fff, URZ, 0xc0, !UPT ;  /* 0x00003fff0b0b7892 */ /* 0x000fe4000f8ec03f */
[----:B------:R-:W-:Y:S01]  /*1c00*/  UISETP.NE.U32.AND UP0, UPT, UR7, URZ, UPT ;  /* 0x0000003f0700728c */ /* 0x000fe2000bf05070 */
[----:B------:R-:W3:Y:S01]  /*1c10*/  LDS R212, [R13+UR18+0x30988] ;  /* 0x030988120dd47984 */ /* 0x000ee20008000800 */
[----:B------:R-:W-:-:S02]  /*1c20*/  ULOP3.LUT UR12, UR11, 0x10000, URZ, 0xfc, !UPT ;  /* 0x000100000b0c7892 */ /* 0x000fc4000f8efc3f */
[----:B------:R-:W-:Y:S02]  /*1c30*/  ULEA UR11, UR10, UR13, 0xa ;  /* 0x0000000d0a0b7291 */ /* 0x000fe4000f8e503f */
[----:B------:R-:W-:Y:S01]  /*1c40*/  ULEA UR7, UR10, UR12, 0x9 ;  /* 0x0000000c0a077291 */ /* 0x000fe2000f8e483f */
[----:B------:R-:W-:Y:S01]  /*1c50*/  UMOV UR13, 0x80000020 ;  /* 0x80000020000d7882 */ /* 0x000fe20000000000 */
[----:B------:R-:W-:Y:S01]  /*1c60*/  UMOV UR15, 0x40000040 ;  /* 0x40000040000f7882 */ /* 0x000fe20000000000 */
[----:B------:R-:W-:Y:S02]  /*1c70*/  UIADD3 UR6, UR6, 0x2, URZ ;  /* 0x0000000206067890 */ /* 0x000fe4000fffe03f */
[----:B------:R-:W-:Y:S02]  /*1c80*/  UMOV UR12, UR11 ;  /* 0x0000000b000c7c82 */ /* 0x000fe40008000000 */
[----:B------:R-:W-:Y:S01]  /*1c90*/  UMOV UR14, UR7 ;  /* 0x00000007000e7c82 */ /* 0x000fe20008000000 */
[----:B---3--:R-:W-:-:S06]  /*1ca0*/  WARPGROUP.ARRIVE ;  /* 0x00000000000079c5 */ /* 0x008fcc0000000000 */
[----:B------:R-:W-:Y:S01]  /*1cb0*/  QGMMA.SP.64x64x64.F32.E4M3.E4M3 R56, gdesc[UR12], R56, UP0, R89 ;  /* 0x04e059000c3879f3 */ /* 0x000fe2000bf00a38 */
[----:B------:R-:W-:Y:S01]  /*1cc0*/  UIADD3 UR12, UR11, 0x200, URZ ;  /* 0x000002000b0c7890 */ /* 0x000fe2000fffe03f */
[----:B------:R-:W-:-:S08]  /*1cd0*/  UMOV UR13, 0x80000020 ;  /* 0x80000020000d7882 */ /* 0x000fd00000000000 */
[----:B------:R-:W-:Y:S01]  /*1ce0*/  QGMMA.SP.64x64x64.F32.E4M3.E4M3 R24, gdesc[UR12], R24, UP0, R202 ;  /* 0x04e0ca000c1879f3 */ /* 0x000fe2000bf00a18 */
[----:B------:R-:W-:Y:S02]  /*1cf0*/  UIADD3 UR12, UR11, 0x2, URZ ;  /* 0x000000020b0c7890 */ /* 0x000fe4000fffe03f */
[----:B------:R-:W-:Y:S01]  /*1d00*/  UIADD3 UR14, UR7, 0x4, URZ ;  /* 0x00000004070e7890 */ /* 0x000fe2000fffe03f */
[----:B------:R-:W-:Y:S01]  /*1d10*/  UMOV UR13, 0x80000020 ;  /* 0x80000020000d7882 */ /* 0x000fe20000000000 */
[----:B------:R-:W-:Y:S01]  /*1d20*/  UMOV UR15, 0x40000040 ;  /* 0x40000040000f7882 */ /* 0x000fe20000000000 */
[----:B------:R-:W-:-:S04]  /*1d30*/  UISETP.NE.AND UP0, UPT, UR6, UR19, UPT ;  /* 0x000000130600728c */ /* 0x000fc8000bf05270 */
[----:B------:R-:W-:-:S04]  /*1d40*/  USEL UR7, URZ, 0x1, UP0 ;  /* 0x000000013f077887 */ /* 0x000fc80008000000 */
[----:B------:R-:W-:-:S06]  /*1d50*/  UISETP.NE.AND UP0, UPT, UR7, URZ, UPT ;  /* 0x0000003f0700728c */ /* 0x000fcc000bf05270 */
[----:B------:R-:W-:Y:S01]  /*1d60*/  PLOP3.LUT P1, PT, PT, PT, UP0, 0x80, 0x0 ;  /* 0x000000000000781c */ /* 0x000fe20003f2f008 */
[----:B------:R-:W-:Y:S01]  /*1d70*/  QGMMA.SP.64x64x64.F32.E4M3.E4M3 R56, gdesc[UR12], R56, R95 ;  /* 0x04e05f000c3879f3 */ /* 0x000fe20008700a38 */
[----:B------:R-:W-:Y:S01]  /*1d80*/  UIADD3 UR12, UR11, 0x202, URZ ;  /* 0x000002020b0c7890 */ /* 0x000fe2000fffe03f */
[----:B------:R-:W-:-:S08]  /*1d90*/  UMOV UR13, 0x80000020 ;  /* 0x80000020000d7882 */ /* 0x000fd00000000000 */
[----:B------:R-:W-:Y:S03]  /*1da0*/  QGMMA.SP.64x64x64.F32.E4M3.E4M3 R24, gdesc[UR12], R24, R212, gsb0 ;  /* 0x04e0d4000c1879f3 */ /* 0x000fe60008000a18 */
[----:B------:R-:W-:Y:S02]  /*1db0*/  WARPGROUP.DEPBAR.LE gsb0, 0x0 ;  /* 0x00008000000079c5 */ /* 0x000fe40000010000 */
[----:B------:R-:W-:Y:S05]  /*1dc0*/  @!P1 BRA `(.L_x_23) ;  /* 0x0000000400089947 */ /* 0x000fea0003800000 */
[----:B------:R-:W-:Y:S01]  /*1dd0*/  FADD R15, R56, R15 ;  /* 0x0000000f380f7221 */ /* 0x000fe20000000000 */
[----:B------:R-:W-:-:S01]  /*1de0*/  FADD R16, R57, R16 ;  /* 0x0000001039107221 */ /* 0x000fc20000000000 */
        /* <DEDUP_REMOVED lines=62> */
[----:B------:R-:W-:-:S02]  /*21d0*/  WARPGROUP.DEPBAR.LE gsb0, 0x0 ;  /* 0x00008000000079c5 */ /* 0x000fc40000010000 */
[----:B------:R-:W-:-:S05]  /*21e0*/  UMOV UR6, URZ ;  /* 0x0000003f00067c82 */ /* 0x000fca0008000000 */
.L_x_23:
[----:B------:R-:W-:Y:S05]  /*21f0*/  @!P2 BRA `(.L_x_24) ;  /* 0x000000000004a947 */ /* 0x000fea0003800000 */
[----:B------:R-:W-:Y:S01]  /*2200*/  BPT.TRAP 0x1 ;  /* 0x000000040000795c */ /* 0x000fe20000300000 */
.L_x_24:
[----:B------:R-:W-:Y:S02]  /*2210*/  @P0 LEA R13, R11, UR18, 0x3 ;  /* 0x000000120b0d0c11 */ /* 0x000fe4000f8e18ff */
[----:B------:R-:W-:Y:S02]  /*2220*/  ISETP.GT.U32.AND P1, PT, R5, 0x1, PT ;  /* 0x000000010500780c */ /* 0x000fe40003f24070 */
[----:B-1----:R-:W-:-:S04]  /*2230*/  @P0 IADD3 R20, R13, 0x40, RZ ;  /* 0x000000400d140810 */ /* 0x002fc80007ffe0ff */
[----:B------:R-:W-:-:S04]  /*2240*/  @P0 PRMT R20, R7, 0x654, R20 ;  /* 0x0000065407140816 */ /* 0x000fc80000000014 */
[----:B------:R1:W-:Y:S03]  /*2250*/  @P0 SYNCS.ARRIVE.TRANS64.RED.A1T0 RZ, [R20+URZ], RZ ;  /* 0x000000ff14ff09a7 */ /* 0x0003e6000810043f */
[----:B------:R-:W-:Y:S05]  /*2260*/  @P1 BRA `(.L_x_25) ;  /* 0x0000000000041947 */ /* 0x000fea0003800000 */
[----:B------:R-:W-:Y:S01]  /*2270*/  BPT.TRAP 0x1 ;  /* 0x000000040000795c */ /* 0x000fe20000300000 */
.L_x_25:
[----:B------:R-:W-:Y:S01]  /*2280*/  UIADD3 UR10, UR10, 0x1, URZ ;  /* 0x000000010a0a7890 */ /* 0x000fe2000fffe03f */
[C---:B------:R-:W-:Y:S01]  /*2290*/  ISETP.GT.AND P2, PT, R10.reuse, 0x1, PT ;  /* 0x000000010a00780c */ /* 0x040fe20003f44270 */
[----:B------:R-:W-:Y:S02]  /*22a0*/  VIADD R11, R11, 0x1 ;  /* 0x000000010b0b7836 */ /* 0x000fe40000000000 */
[----:B------:R-:W-:Y:S01]  /*22b0*/  UISETP.NE.AND UP1, UPT, UR10, 0x8, UPT ;  /* 0x000000080a00788c */ /* 0x000fe2000bf25270 */
[----:B------:R-:W-:Y:S02]  /*22c0*/  VIADD R10, R10, 0xffffffff ;  /* 0xffffffff0a0a7836 */ /* 0x000fe40000000000 */
[C---:B------:R-:W-:Y:S01]  /*22d0*/  ISETP.NE.AND P1, PT, R11.reuse, 0x8, PT ;  /* 0x000000080b00780c */ /* 0x040fe20003f25270 */
[----:B------:R-:W-:Y:S02]  /*22e0*/  USEL UR7, URZ, 0x1, UP1 ;  /* 0x000000013f077887 */ /* 0x000fe40008800000 */
[----:B------:R-:W-:Y:S01]  /*22f0*/  USEL UR10, UR10, URZ, UP1 ;  /* 0x0000003f0a0a7287 */ /* 0x000fe20008800000 */
[----:B------:R-:W-:-:S03]  /*2300*/  SEL R11, R11, RZ, P1 ;  /* 0x000000ff0b0b7207 */ /* 0x000fc60000800000 */
[----:B------:R-:W-:Y:S01]  /*2310*/  LOP3.LUT R21, R21, UR7, RZ, 0x3c, !PT ;  /* 0x0000000715157c12 */ /* 0x000fe2000f8e3cff */
[----:B------:R-:W-:Y:S01]  /*2320*/  UMOV UR7, 0x1 ;  /* 0x0000000100077882 */ /* 0x000fe20000000000 */
[----:B------:R-:W-:Y:S06]  /*2330*/  @P2 BRA `(.L_x_26) ;  /* 0xfffffff400ac2947 */ /* 0x000fec000383ffff */
.L_x_18:
[----:B------:R-:W2:Y:S01]  /*2340*/  LDC R105, c[0x0][0x288] ;  /* 0x0000a200ff697b82 */ /* 0x000ea20000000800 */
[----:B------:R-:W-:Y:S01]  /*2350*/  LOP3.LUT R10, R4, 0x60, RZ, 0xc0, !PT ;  /* 0x00000060040a7812 */ /* 0x000fe200078ec0ff */
[----:B------:R-:W-:Y:S01]  /*2360*/  UIADD3 UR5, UR8, UR5, URZ ;  /* 0x0000000508057290 */ /* 0x000fe2000fffe03f */
[----:B------:R-:W-:Y:S01]  /*2370*/  SHF.R.U32.HI R11, RZ, 0x2, R4 ;  /* 0x00000002ff0b7819 */ /* 0x000fe20000011604 */
[----:B------:R-:W-:Y:S01]  /*2380*/  UISETP.NE.AND UP0, UPT, UR6, URZ, UPT ;  /* 0x0000003f0600728c */ /* 0x000fe2000bf05270 */
[----:B------:R-:W-:Y:S01]  /*2390*/  SHF.R.U32.HI R10, RZ, 0x5, R10 ;  /* 0x00000005ff0a7819 */ /* 0x000fe2000001160a */
[----:B------:R-:W-:Y:S01]  /*23a0*/  ULDC UR7, c[0x0][0x284] ;  /* 0x0000a10000077ab9 */ /* 0x000fe20000000800 */
[----:B------:R-:W-:Y:S01]  /*23b0*/  LOP3.LUT R11, R11, 0x7, RZ, 0xc0, !PT ;  /* 0x000000070b0b7812 */ /* 0x000fe200078ec0ff */
[----:B------:R-:W-:Y:S01]  /*23c0*/  USHF.R.U32.HI UR6, URZ, 0x3, UR5 ;  /* 0x000000033f067899 */ /* 0x000fe20008011605 */
[----:B------:R-:W-:Y:S01]  /*23d0*/  LOP3.LUT R13, R8, 0x1, RZ, 0xc0, !PT ;  /* 0x00000001080d7812 */ /* 0x000fe200078ec0ff */
[C---:B------:R-:W-:Y:S01]  /*23e0*/  IMAD.SHL.U32 R22, R10.reuse, 0x10, RZ ;  /* 0x000000100a167824 */ /* 0x040fe200078e00ff */
[----:B0-----:R-:W-:Y:S01]  /*23f0*/  SHF.R.S32.HI R19, RZ, 0x1f, R6 ;  /* 0x0000001fff137819 */ /* 0x001fe20000011406 */
[--C-:B-1----:R-:W-:Y:S01]  /*2400*/  IMAD R20, R10, -0x10, -R11.reuse ;  /* 0xfffffff00a147824 */ /* 0x102fe200078e0a0b */
[----:B------:R-:W-:Y:S01]  /*2410*/  SHF.R.U32.HI R10, RZ, 0x1, R4 ;  /* 0x00000001ff0a7819 */ /* 0x000fe20000011604 */
[----:B------:R-:W-:Y:S01]  /*2420*/  ULOP3.LUT UR6, UR6, 0x1, URZ, 0xc0, !UPT ;  /* 0x0000000106067892 */ /* 0x000fe2000f8ec03f */
[----:B------:R-:W-:Y:S01]  /*2430*/  LOP3.LUT R11, R22, 0xfffffff0, R11, 0xe2, !PT ;  /* 0xfffffff0160b7812 */ /* 0x000fe200078ee20b */
[----:B------:R-:W-:Y:S01]  /*2440*/  IMAD.SHL.U32 R22, R14, 0x40, RZ ;  /* 0x000000400e167824 */ /* 0x000fe200078e00ff */
[----:B------:R-:W-:Y:S01]  /*2450*/  ULDC.64 UR10, c[0x0][0x6d0] ;  /* 0x0001b400000a7ab9 */ /* 0x000fe20000000a00 */
[----:B------:R-:W-:Y:S01]  /*2460*/  IMAD R20, R13, -0x40, R20 ;  /* 0xffffffc00d147824 */ /* 0x000fe200078e0214 */
[----:B------:R-:W-:Y:S01]  /*2470*/  LOP3.LUT R10, R11, 0x40, R10, 0xf8, !PT ;  /* 0x000000400b0a7812 */ /* 0x000fe200078ef80a */
[----:B------:R-:W-:Y:S01]  /*2480*/  IMAD.SHL.U32 R13, R12, 0x100, RZ ;  /* 0x000001000c0d7824 */ /* 0x000fe200078e00ff */
[----:B------:R-:W-:Y:S01]  /*2490*/  UISETP.NE.U32.AND UP1, UPT, UR6, 0x1, UPT ;  /* 0x000000010600788c */ /* 0x000fe2000bf25070 */
[----:B------:R-:W-:Y:S01]  /*24a0*/  LOP3.LUT R12, R4, 0x3, RZ, 0xc0, !PT ;  /* 0x00000003040c7812 */ /* 0x000fe200078ec0ff */
[----:B------:R-:W-:Y:S01]  /*24b0*/  IMAD R21, R19, UR10, RZ ;  /* 0x0000000a13157c24 */ /* 0x000fe2000f8e02ff */
[----:B--2---:R-:W-:Y:S01]  /*24c0*/  ISETP.GE.AND P1, PT, R22, R105, PT ;  /* 0x000000691600720c */ /* 0x004fe20003f26270 */
[----:B------:R-:W-:Y:S01]  /*24d0*/  UISETP.GT.U32.AND UP1, UPT, UR8, 0x7, !UP1 ;  /* 0x000000070800788c */ /* 0x000fe2000cf24070 */
[C---:B---3--:R-:W-:Y:S01]  /*24e0*/  IADD3 R89, -R13.reuse, UR7, R20 ;  /* 0x000000070d597c10 */ /* 0x048fe2000fffe114 */
[----:B------:R-:W-:Y:S01]  /*24f0*/  IMAD R105, R12, -0x2, R105 ;  /* 0xfffffffe0c697824 */ /* 0x000fe200078e0269 */
[----:B------:R-:W-:Y:S01]  /*2500*/  ISETP.GE.OR P1, PT, R13, UR7, P1 ;  /* 0x000000070d007c0c */ /* 0x000fe20008f26670 */
[----:B------:R-:W-:Y:S01]  /*2510*/  USEL UR7, URZ, 0x1, !UP0 ;  /* 0x000000013f077887 */ /* 0x000fe2000c000000 */
[----:B------:R-:W-:Y:S01]  /*2520*/  LOP3.LUT R10, R10, R13, RZ, 0xfc, !PT ;  /* 0x0000000d0a0a7212 */ /* 0x000fe200078efcff */
[----:B------:R-:W-:Y:S01]  /*2530*/  UISETP.GT.U32.AND UP0, UPT, UR5, 0x7, UPT ;  /* 0x000000070500788c */ /* 0x000fe2000bf04070 */
[C---:B------:R-:W-:Y:S01]  /*2540*/  IMAD R21, R6.reuse, UR11, R21 ;  /* 0x0000000b06157c24 */ /* 0x040fe2000f8e0215 */
[----:B------:R-:W-:Y:S01]  /*2550*/  USEL UR6, URZ, 0x1, !UP1 ;  /* 0x000000013f067887 */ /* 0x000fe2000c800000 */
[----:B------:R-:W-:Y:S01]  /*2560*/  SHF.R.S32.HI R11, RZ, 0x1f, R10 ;  /* 0x0000001fff0b7819 */ /* 0x000fe2000001140a */
[----:B------:R-:W-:Y:S01]  /*2570*/  UISETP.LT.U32.AND UP0, UPT, UR8, 0x8, UP0 ;  /* 0x000000080800788c */ /* 0x000fe20008701070 */
[----:B------:R-:W-:Y:S01]  /*2580*/  ISETP.NE.AND P2, PT, RZ, UR7, PT ;  /* 0x00000007ff007c0c */ /* 0x000fe2000bf45270 */
[----:B------:R-:W-:Y:S01]  /*2590*/  ULOP3.LUT UR5, UR5, 0x7, URZ, 0xc0, !UPT ;  /* 0x0000000705057892 */ /* 0x000fe2000f8ec03f */
[----:B------:R-:W-:Y:S01]  /*25a0*/  IMAD.MOV.U32 R97, RZ, RZ, R16 ;  /* 0x000000ffff617224 */ /* 0x000fe200078e0010 */
[----:B------:R-:W-:Y:S01]  /*25b0*/  USEL UR9, URZ, 0x1, !UP0 ;  /* 0x000000013f097887 */ /* 0x000fe2000c000000 */
[----:B------:R-:W-:-:S03]  /*25c0*/  IMAD.WIDE.U32 R12, R6, UR10, R10 ;  /* 0x0000000a060c7c25 */ /* 0x000fc6000f8e000a */
[----:B------:R-:W-:Y:S01]  /*25d0*/  ULOP3.LUT UR4, UR6, UR4, UR9, 0x96, !UPT ;  /* 0x0000000406047292 */ /* 0x000fe2000f8e9609 */
[----:B------:R-:W-:Y:S02]  /*25e0*/  IMAD.IADD R21, R13, 0x1, R21 ;  /* 0x000000010d157824 */ /* 0x000fe400078e0215 */
[----:B------:R-:W-:-:S03]  /*25f0*/  IMAD.MOV.U32 R95, RZ, RZ, R15 ;  /* 0x000000ffff5f7224 */ /* 0x000fc600078e000f */
[----:B------:R-:W-:Y:S06]  /*2600*/  @!P2 BRA `(.L_x_27) ;  /* 0x000000040004a947 */ /* 0x000fec0003800000 */
[----:B------:R-:W-:Y:S01]  /*2610*/  FADD R95, R56, R95 ;  /* 0x0000005f385f7221 */ /* 0x000fe20000000000 */
        /* <DEDUP_REMOVED lines=63> */
[----:B------:R-:W-:-:S06]  /*2a10*/  WARPGROUP.DEPBAR.LE gsb0, 0x0 ;  /* 0x00008000000079c5 */ /* 0x000fcc0000010000 */
.L_x_27:
[----:B------:R-:W-:Y:S02]  /*2a20*/  WARPGROUP.DEPBAR.LE gsb0, 0x0 ;  /* 0x00008000000079c5 */ /* 0x000fe40000010000 */
[----:B------:R-:W-:Y:S01]  /*2a30*/  MOV R13, R21 ;  /* 0x00000015000d7202 */ /* 0x000fe20000000f00 */
[----:B------:R-:W-:Y:S02]  /*2a40*/  IMAD.IADD R105, R105, 0x1, -R22 ;  /* 0x0000000169697824 */ /* 0x000fe400078e0a16 */
[----:B------:R-:W-:Y:S01]  /*2a50*/  IMAD.MOV.U32 R86, RZ, RZ, -0x1 ;  /* 0xffffffffff567424 */ /* 0x000fe200078e00ff */
[----:B------:R-:W-:Y:S06]  /*2a60*/  @P1 BRA `(.L_x_28) ;  /* 0x0000004800501947 */ /* 0x000fec0003800000 */
[----:B------:R-:W0:Y:S01]  /*2a70*/  LDC.64 R32, c[0x0][0x6c8] ;  /* 0x0001b200ff207b82 */ /* 0x000e220000000a00 */
[----:B------:R-:W-:Y:S01]  /*2a80*/  IMAD.WIDE R14, R14, 0x40, RZ ;  /* 0x000000400e0e7825 */ /* 0x000fe200078e02ff */
[----:B----45:R-:W-:Y:S01]  /*2a90*/  FSETP.NEU.AND P2, PT, R88, RZ, PT ;  /* 0x000000ff5800720b */ /* 0x030fe20003f4d000 */
[----:B------:R-:W-:Y:S01]  /*2aa0*/  BSSY B0, `(.L_x_28) ;  /* 0x0000490000007945 */ /* 0x000fe20003800000 */
[----:B------:R-:W-:Y:S01]  /*2ab0*/  ISETP.GT.AND P1, PT, R105, RZ, PT ;  /* 0x000000ff6900720c */ /* 0x000fe20003f24270 */
[----:B------:R-:W-:-:S03]  /*2ac0*/  IMAD.SHL.U32 R87, R4, 0x2, RZ ;  /* 0x0000000204577824 */ /* 0x000fc600078e00ff */
[----:B------:R-:W-:Y:S02]  /*2ad0*/  ISETP.GT.AND P3, PT, R89, RZ, P1 ;  /* 0x000000ff5900720c */ /* 0x000fe40000f64270 */
[----:B------:R-:W-:Y:S01]  /*2ae0*/  LOP3.LUT R87, R14, 0x6, R87, 0xf8, !PT ;  /* 0x000000060e577812 */ /* 0x000fe200078ef857 */
[----:B0-----:R-:W-:-:S04]  /*2af0*/  IMAD R16, R15, R32, RZ ;  /* 0x000000200f107224 */ /* 0x001fc800078e02ff */
[----:B------:R-:W-:-:S04]  /*2b00*/  IMAD.WIDE.U32 R22, R87, R32, R12 ;  /* 0x0000002057167225 */ /* 0x000fc800078e000c */
[----:B------:R-:W-:-:S04]  /*2b10*/  IMAD R13, R87, R33, R16 ;  /* 0x00000021570d7224 */ /* 0x000fc800078e0210 */
[----:B------:R-:W-:Y:S01]  /*2b20*/  IMAD.IADD R21, R23, 0x1, R13 ;  /* 0x0000000117157824 */ /* 0x000fe200078e020d */
[----:B------:R-:W-:Y:S06]  /*2b30*/  @!P2 BRA `(.L_x_29) ;  /* 0x000000340084a947 */ /* 0x000fec0003800000 */
[----:B------:R-:W0:Y:S01]  /*2b40*/  LDC.64 R58, c[0x0][0x6b0] ;  /* 0x0001ac00ff3a7b82 */ /* 0x000e220000000a00 */
[----:B------:R-:W-:Y:S01]  /*2b50*/  ULDC.64 UR6, c[0x0][0x6b8] ;  /* 0x0001ae0000067ab9 */ /* 0x000fe20000000a00 */
[----:B------:R-:W-:Y:S01]  /*2b60*/  ULDC.64 UR10, c[0x0][0x6a8] ;  /* 0x0001aa00000a7ab9 */ /* 0x000fe20000000a00 */
[----:B------:R-:W-:Y:S01]  /*2b70*/  IMAD R103, R19, UR6, RZ ;  /* 0x0000000613677c24 */ /* 0x000fe2000f8e02ff */
[----:B------:R-:W-:Y:S01]  /*2b80*/  ULDC.64 UR12, c[0x0][0x6c0] ;  /* 0x0001b000000c7ab9 */ /* 0x000fe20000000a00 */
[----:B------:R-:W-:-:S03]  /*2b90*/  IMAD.WIDE.U32 R62, R6, UR6, R10 ;  /* 0x00000006063e7c25 */ /* 0x000fc6000f8e000a */
[----:B------:R-:W1:Y:S01]  /*2ba0*/  LDC.64 R42, c[0x0][0x6b0] ;  /* 0x0001ac00ff2a7b82 */ /* 0x000e620000000a00 */
[----:B------:R-:W-:Y:S02]  /*2bb0*/  IMAD R103, R6, UR7, R103 ;  /* 0x0000000706677c24 */ /* 0x000fe4000f8e0267 */
[----:B------:R-:W-:Y:S02]  /*2bc0*/  IMAD.MOV.U32 R60, RZ, RZ, R62 ;  /* 0x000000ffff3c7224 */ /* 0x000fe400078e003e */
[----:B------:R-:W-:Y:S02]  /*2bd0*/  IMAD.IADD R61, R63, 0x1, R103 ;  /* 0x000000013f3d7824 */ /* 0x000fe400078e0267 */
[-C--:B0-----:R-:W-:Y:S02]  /*2be0*/  IMAD R14, R15, R58.reuse, RZ ;  /* 0x0000003a0f0e7224 */ /* 0x081fe400078e02ff */
[----:B------:R-:W-:-:S04]  /*2bf0*/  IMAD.WIDE.U32 R12, R87, R58, R60 ;  /* 0x0000003a570c7225 */ /* 0x000fc800078e003c */
[----:B------:R-:W-:Y:S01]  /*2c00*/  IMAD R101, R87, R59, R14 ;  /* 0x0000003b57657224 */ /* 0x000fe200078e020e */
[----:B------:R-:W-:-:S03]  /*2c10*/  LEA R14, P2, R12, UR10, 0x2 ;  /* 0x0000000a0c0e7c11 */ /* 0x000fc6000f8410ff */
[----:B------:R-:W-:-:S05]  /*2c20*/  IMAD.IADD R13, R13, 0x1, R101 ;  /* 0x000000010d0d7824 */ /* 0x000fca00078e0265 */
[----:B------:R-:W-:-:S05]  /*2c30*/  LEA.HI.X R15, R12, UR11, R13, 0x2, P2 ;  /* 0x0000000b0c0f7c11 */ /* 0x000fca00090f140d */
[----:B------:R0:W2:Y:S01]  /*2c40*/  @P3 LDG.E.LTC128B R19, desc[UR16][R14.64] ;  /* 0x000000100e133981 */ /* 0x0000a2000c1e1920 */
[----:B------:R-:W-:Y:S01]  /*2c50*/  ISETP.GT.AND P6, PT, R105, 0x1, PT ;  /* 0x000000016900780c */ /* 0x000fe20003fc4270 */
[-C--:B------:R-:W-:Y:S01]  /*2c60*/  IMAD.WIDE.U32 R12, R87, R58.reuse, R10 ;  /* 0x0000003a570c7225 */ /* 0x080fe200078e000a */
[C---:B------:R-:W-:Y:S01]  /*2c70*/  LEA R20, P2, R22.reuse, UR12, 0x2 ;  /* 0x0000000c16147c11 */ /* 0x040fe2000f8410ff */
[----:B------:R-:W-:Y:S01]  /*2c80*/  BSSY B1, `(.L_x_30) ;  /* 0x0000018000017945 */ /* 0x000fe20003800000 */
[----:B------:R-:W-:Y:S01]  /*2c90*/  ISETP.GT.AND P4, PT, R89, RZ, P6 ;  /* 0x000000ff5900720c */ /* 0x000fe20003784270 */
[----:B-1----:R-:W-:Y:S01]  /*2ca0*/  IMAD.WIDE.U32 R28, R87, R58, R42 ;  /* 0x0000003a571c7225 */ /* 0x002fe200078e002a */
[----:B------:R-:W-:Y:S02]  /*2cb0*/  LEA.HI.X R21, R22, UR13, R21, 0x2, P2 ;  /* 0x0000000d16157c11 */ /* 0x000fe400090f1415 */
[----:B------:R-:W-:Y:S01]  /*2cc0*/  MOV R24, R12 ;  /* 0x0000000c00187202 */ /* 0x000fe20000000f00 */
[C---:B------:R-:W-:Y:S01]  /*2cd0*/  IMAD.IADD R25, R101.reuse, 0x1, R13 ;  /* 0x0000000165197824 */ /* 0x040fe200078e020d */
[----:B------:R-:W-:Y:S01]  /*2ce0*/  IADD3 R13, P2, R62, R28, RZ ;  /* 0x0000001c3e0d7210 */ /* 0x000fe20007f5e0ff */
[----:B------:R-:W-:Y:S01]  /*2cf0*/  IMAD.IADD R35, R101, 0x1, R29 ;  /* 0x0000000165237824 */ /* 0x000fe200078e021d */
[----:B------:R-:W-:Y:S01]  /*2d00*/  LOP3.LUT R91, R91, 0xfffffffd, RZ, 0xc0, !PT ;  /* 0xfffffffd5b5b7812 */ /* 0x000fe200078ec0ff */
[----:B0-----:R-:W-:-:S03]  /*2d10*/  IMAD.WIDE.U32 R14, R6, UR6, R24 ;  /* 0x00000006060e7c25 */ /* 0x001fc6000f8e0018 */
[----:B------:R-:W-:Y:S01]  /*2d20*/  @P6 LOP3.LUT R91, R91, 0x2, RZ, 0xfc, !PT ;  /* 0x000000025b5b6812 */ /* 0x000fe200078efcff */
[----:B------:R-:W-:Y:S02]  /*2d30*/  IMAD.IADD R31, R103, 0x1, R15 ;  /* 0x00000001671f7824 */ /* 0x000fe400078e020f */
[----:B--2---:R-:W-:-:S04]  /*2d40*/  FMUL R16, R19, R88 ;  /* 0x0000005813107220 */ /* 0x004fc80000400000 */
[----:B------:R-:W-:Y:S01]  /*2d50*/  FFMA R95, R95, R9, R16 ;  /* 0x000000095f5f7223 */ /* 0x000fe20000000010 */
[----:B------:R-:W-:Y:S01]  /*2d60*/  IMAD.X R16, R35, 0x1, R61, P2 ;  /* 0x0000000123107824 */ /* 0x000fe200010e063d */
[----:B------:R-:W-:-:S03]  /*2d70*/  LEA R22, P2, R32, R20, 0x2 ;  /* 0x0000001420167211 */ /* 0x000fc600078410ff */
[----:B------:R0:W-:Y:S01]  /*2d80*/  @P3 STG.E desc[UR16][R20.64], R95 ;  /* 0x0000005f14003986 */ /* 0x0001e2000c101910 */
[C---:B------:R-:W-:Y:S02]  /*2d90*/  LEA R12, P3, R13.reuse, UR10, 0x2 ;  /* 0x0000000a0d0c7c11 */ /* 0x040fe4000f8610ff */
[----:B------:R-:W-:Y:S02]  /*2da0*/  LEA.HI.X R23, R32, R21, R33, 0x2, P2 ;  /* 0x0000001520177211 */ /* 0x000fe400010f1421 */
[----:B------:R-:W-:Y:S02]  /*2db0*/  LEA.HI.X R13, R13, UR11, R16, 0x2, P3 ;  /* 0x0000000b0d0d7c11 */ /* 0x000fe400098f1410 */
[----:B------:R-:W-:Y:S02]  /*2dc0*/  IADD3 R26, P3, R10, R28, RZ ;  /* 0x0000001c0a1a7210 */ /* 0x000fe40007f7e0ff */
[----:B------:R-:W-:Y:S01]  /*2dd0*/  LEA R24, P2, R14, UR10, 0x2 ;  /* 0x0000000a0e187c11 */ /* 0x000fe2000f8410ff */
[----:B------:R-:W-:-:S12]  /*2de0*/  @!P4 BRA `(.L_x_31) ;  /* 0x000000000004c947 */ /* 0x000fd80003800000 */
[----:B------:R1:W5:Y:S02]  /*2df0*/  LDG.E.LTC128B R19, desc[UR16][R12.64] ;  /* 0x000000100c137981 */ /* 0x000364000c1e1920 */
.L_x_31:
[----:B------:R-:W-:Y:S05]  /*2e00*/  BSYNC B1 ;  /* 0x0000000000017941 */ /* 0x000fea0003800000 */
.L_x_30:
[----:B------:R-:W-:Y:S01]  /*2e10*/  LEA.HI.X R25, R14, UR11, R31, 0x2, P2 ;  /* 0x0000000b0e197c11 */ /* 0x000fe200090f141f */
[----:B-----5:R-:W-:Y:S01]  /*2e20*/  FMUL R16, R19, R88 ;  /* 0x0000005813107220 */ /* 0x020fe20000400000 */
[----:B------:R-:W-:Y:S01]  /*2e30*/  ISETP.GT.AND P2, PT, R89, 0x8, P1 ;  /* 0x000000085900780c */ /* 0x000fe20000f44270 */
[----:B-1----:R-:W-:Y:S01]  /*2e40*/  IMAD.MOV.U32 R12, RZ, RZ, R28 ;  /* 0x000000ffff0c7224 */ /* 0x002fe200078e001c */
[----:B------:R-:W-:Y:S01]  /*2e50*/  BSSY B1, `(.L_x_32) ;  /* 0x000000e000017945 */ /* 0x000fe20003800000 */
[--C-:B------:R-:W-:Y:S02]  /*2e60*/  IMAD.MOV.U32 R13, RZ, RZ, R35.reuse ;  /* 0x000000ffff0d7224 */ /* 0x100fe400078e0023 */
[----:B------:R-:W-:Y:S01]  /*2e70*/  FFMA R97, R97, R9, R16 ;  /* 0x0000000961617223 */ /* 0x000fe20000000010 */
[----:B------:R-:W-:Y:S02]  /*2e80*/  IMAD.X R27, R11, 0x1, R35, P3 ;  /* 0x000000010b1b7824 */ /* 0x000fe400018e0623 */
[----:B------:R-:W-:-:S02]  /*2e90*/  IMAD.WIDE.U32 R34, R58, 0x7, R12 ;  /* 0x000000073a227825 */ /* 0x000fc400078e000c */
[----:B------:R1:W-:Y:S02]  /*2ea0*/  @P4 STG.E desc[UR16][R22.64], R97 ;  /* 0x0000006116004986 */ /* 0x0003e4000c101910 */
[----:B------:R-:W-:Y:S01]  /*2eb0*/  IMAD.WIDE.U32 R12, R6, UR6, R26 ;  /* 0x00000006060c7c25 */ /* 0x000fe2000f8e001a */
[----:B------:R-:W-:-:S03]  /*2ec0*/  IADD3 R15, P4, R62, R34, RZ ;  /* 0x000000223e0f7210 */ /* 0x000fc60007f9e0ff */
[----:B------:R-:W-:Y:S01]  /*2ed0*/  IMAD R202, R59, 0x7, RZ ;  /* 0x000000073bca7824 */ /* 0x000fe200078e02ff */
[----:B------:R-:W-:Y:S01]  /*2ee0*/  LEA R26, P3, R12, UR10, 0x2 ;  /* 0x0000000a0c1a7c11 */ /* 0x000fe2000f8610ff */
[----:B------:R-:W-:Y:S02]  /*2ef0*/  IMAD.IADD R29, R103, 0x1, R13 ;  /* 0x00000001671d7824 */ /* 0x000fe400078e020d */
[----:B------:R-:W-:Y:S01]  /*2f00*/  IMAD.IADD R28, R35, 0x1, R202 ;  /* 0x00000001231c7824 */ /* 0x000fe200078e02ca */
[----:B------:R-:W-:Y:S09]  /*2f10*/  @!P2 BRA `(.L_x_33) ;  /* 0x000000000004a947 */ /* 0x000ff20003800000 */
[----:B------:R2:W5:Y:S02]  /*2f20*/  LDG.E.LTC128B R19, desc[UR16][R24.64+0x20] ;  /* 0x0000201018137981 */ /* 0x000564000c1e1920 */
.L_x_33:
[----:B------:R-:W-:Y:S05]  /*2f30*/  BSYNC B1 ;  /* 0x0000000000017941 */ /* 0x000fea0003800000 */
.L_x_32:
[----:B------:R-:W-:Y:S01]  /*2f40*/  LEA.HI.X R27, R12, UR11, R29, 0x2, P3 ;  /* 0x0000000b0c1b7c11 */ /* 0x000fe200098f141d */
[----:B-----5:R-:W-:Y:S01]  /*2f50*/  FMUL R14, R19, R88 ;  /* 0x00000058130e7220 */ /* 0x020fe20000400000 */
[----:B------:R-:W-:Y:S01]  /*2f60*/  IADD3.X R16, R28, R61, RZ, P4, !PT ;  /* 0x0000003d1c107210 */ /* 0x000fe200027fe4ff */
[----:B------:R-:W-:Y:S01]  /*2f70*/  BSSY B1, `(.L_x_34) ;  /* 0x000000c000017945 */ /* 0x000fe20003800000 */
[----:B------:R-:W-:Y:S01]  /*2f80*/  LEA R12, P3, R15, UR10, 0x2 ;  /* 0x0000000a0f0c7c11 */ /* 0x000fe2000f8610ff */
[----:B------:R-:W-:Y:S01]  /*2f90*/  FFMA R17, R17, R9, R14 ;  /* 0x0000000911117223 */ /* 0x000fe2000000000e */
[----:B------:R-:W-:Y:S02]  /*2fa0*/  ISETP.GT.AND P5, PT, R105, 0x8, PT ;  /* 0x000000086900780c */ /* 0x000fe40003fa4270 */
[----:B------:R-:W-:Y:S02]  /*2fb0*/  LEA.HI.X R13, R15, UR11, R16, 0x2, P3 ;  /* 0x0000000b0f0d7c11 */ /* 0x000fe400098f1410 */
[----:B------:R-:W-:Y:S01]  /*2fc0*/  ISETP.GT.AND P3, PT, R89, 0x8, P6 ;  /* 0x000000085900780c */ /* 0x000fe20003764270 */
[----:B------:R3:W-:Y:S01]  /*2fd0*/  @P2 STG.E desc[UR16][R20.64+0x20], R17 ;  /* 0x0000201114002986 */ /* 0x0007e2000c101910 */
[----:B------:R-:W-:-:S02]  /*2fe0*/  LOP3.LUT R91, R91, 0xfffffffb, RZ, 0xc0, !PT ;  /* 0xfffffffb5b5b7812 */ /* 0x000fc400078ec0ff */
[----:B------:R-:W-:-:S05]  /*2ff0*/  ISETP.GT.AND P2, PT, R89, RZ, P5 ;  /* 0x000000ff5900720c */ /* 0x000fca0002f44270 */
[----:B------:R-:W-:-:S04]  /*3000*/  @P5 LOP3.LUT R91, R91, 0x4, RZ, 0xfc, !PT ;  /* 0x000000045b5b5812 */ /* 0x000fc800078efcff */
[----:B---3--:R-:W-:Y:S05]  /*3010*/  @!P3 BRA `(.L_x_35) ;  /* 0x000000000004b947 */ /* 0x008fea0003800000 */
[----:B------:R3:W5:Y:S02]  /*3020*/  LDG.E.LTC128B R19, desc[UR16][R26.64+0x20] ;  /* 0x000020101a137981 */ /* 0x000764000c1e1920 */
.L_x_35:
[----:B------:R-:W-:Y:S05]  /*3030*/  BSYNC B1 ;  /* 0x0000000000017941 */ /* 0x000fea0003800000 */
.L_x_34:
[----:B-----5:R-:W-:Y:S01]  /*3040*/  FMUL R15, R19, R88 ;  /* 0x00000058130f7220 */ /* 0x020fe20000400000 */
[----:B------:R-:W-:-:S03]  /*3050*/  IMAD.MOV.U32 R53, RZ, RZ, R19 ;  /* 0x000000ffff357224 */ /* 0x000fc600078e0013 */
[----:B------:R-:W-:-:S05]  /*3060*/  FFMA R15, R18, R9, R15 ;  /* 0x00000009120f7223 */ /* 0x000fca000000000f */
[----:B------:R4:W-:Y:S04]  /*3070*/  @P3 STG.E desc[UR16][R22.64+0x20], R15 ;  /* 0x0000200f16003986 */ /* 0x0009e8000c101910 */
[----:B------:R0:W2:Y:S01]  /*3080*/  @P2 LDG.E.LTC128B R53, desc[UR16][R12.64] ;  /* 0x000000100c352981 */ /* 0x0000a2000c1e1920 */
[----:B------:R-:W-:Y:S01]  /*3090*/  IADD3 R34, P3, R34, R58, RZ ;  /* 0x0000003a22227210 */ /* 0x000fe20007f7e0ff */
[----:B------:R-:W-:Y:S01]  /*30a0*/  IMAD.WIDE.U32 R42, R58, 0x7, R42 ;  /* 0x000000073a2a7825 */ /* 0x000fe200078e002a */
[----:B------:R-:W-:Y:S02]  /*30b0*/  ISETP.GT.AND P4, PT, R105, 0x9, PT ;  /* 0x000000096900780c */ /* 0x000fe40003f84270 */
[----:B-1----:R-:W-:Y:S01]  /*30c0*/  SHF.L.U64.HI R97, R32, 0x5, R33 ;  /* 0x0000000520617819 */ /* 0x002fe20000010221 */
[----:B------:R-:W-:-:S02]  /*30d0*/  IMAD.X R35, R28, 0x1, R59, P3 ;  /* 0x000000011c237824 */ /* 0x000fc400018e063b */
[----:B------:R-:W-:Y:S02]  /*30e0*/  IMAD.IADD R43, R202, 0x1, R43 ;  /* 0x00000001ca2b7824 */ /* 0x000fe400078e022b */
[----:B------:R-:W-:-:S04]  /*30f0*/  IMAD.WIDE.U32 R36, R58, 0x7, R34 ;  /* 0x000000073a247825 */ /* 0x000fc800078e0022 */
[----:B------:R-:W-:Y:S01]  /*3100*/  IMAD.IADD R52, R202, 0x1, R37 ;  /* 0x00000001ca347824 */ /* 0x000fe200078e0225 */
[-C--:B------:R-:W-:Y:S01]  /*3110*/  IADD3 R40, P3, R36, R58.reuse, RZ ;  /* 0x0000003a24287210 */ /* 0x080fe20007f7e0ff */
[----:B0-----:R-:W-:-:S04]  /*3120*/  IMAD.WIDE.U32 R12, R87, R58, R42 ;  /* 0x0000003a570c7225 */ /* 0x001fc800078e002a */
[----:B------:R-:W-:Y:S02]  /*3130*/  IMAD.X R41, R52, 0x1, R59, P3 ;  /* 0x0000000134297824 */ /* 0x000fe400018e063b */
[----:B------:R-:W-:Y:S02]  /*3140*/  IMAD R45, R33, 0x1c, RZ ;  /* 0x0000001c212d7824 */ /* 0x000fe400078e02ff */
[----:B------:R-:W-:-:S04]  /*3150*/  IMAD.WIDE.U32 R46, R58, 0x7, R40 ;  /* 0x000000073a2e7825 */ /* 0x000fc800078e0028 */
[----:B------:R-:W-:Y:S01]  /*3160*/  IMAD.IADD R57, R202, 0x1, R47 ;  /* 0x00000001ca397824 */ /* 0x000fe200078e022f */
[----:B------:R-:W-:Y:S01]  /*3170*/  IADD3 R48, P3, R46, R58, RZ ;  /* 0x0000003a2e307210 */ /* 0x000fe20007f7e0ff */
[----:B------:R-:W-:-:S04]  /*3180*/  IMAD.WIDE.U32 R38, R32, 0x1c, R22 ;  /* 0x0000001c20267825 */ /* 0x000fc800078e0016 */
[----:B------:R-:W-:Y:S02]  /*3190*/  IMAD.X R49, R57, 0x1, R59, P3 ;  /* 0x0000000139317824 */ /* 0x000fe400018e063b */
[----:B------:R-:W-:Y:S02]  /*31a0*/  IMAD.SHL.U32 R99, R32, 0x20, RZ ;  /* 0x0000002020637824 */ /* 0x000fe400078e00ff */
[----:B------:R-:W-:-:S04]  /*31b0*/  IMAD.WIDE.U32 R18, R58, 0x7, R48 ;  /* 0x000000073a127825 */ /* 0x000fc800078e0030 */
[----:B------:R-:W-:Y:S01]  /*31c0*/  IMAD.IADD R56, R202, 0x1, R19 ;  /* 0x00000001ca387824 */ /* 0x000fe200078e0213 */
[----:B------:R-:W-:-:S04]  /*31d0*/  IADD3 R16, P3, R18, R58, RZ ;  /* 0x0000003a12107210 */ /* 0x000fc80007f7e0ff */
[----:B------:R-:W-:Y:S02]  /*31e0*/  IADD3.X R17, R56, R59, RZ, P3, !PT ;  /* 0x0000003b38117210 */ /* 0x000fe40001ffe4ff */
[----:B------:R-:W-:Y:S01]  /*31f0*/  IADD3 R30, P3, R10, R12, RZ ;  /* 0x0000000c0a1e7210 */ /* 0x000fe20007f7e0ff */
[----:B----4-:R-:W-:-:S03]  /*3200*/  IMAD.WIDE.U32 R14, R58, 0x7, R16 ;  /* 0x000000073a0e7825 */ /* 0x010fc600078e0010 */
[----:B------:R-:W-:Y:S01]  /*3210*/  IADD3.X R31, R11, R101, R13, P3, !PT ;  /* 0x000000650b1f7210 */ /* 0x000fe20001ffe40d */
[----:B------:R-:W-:Y:S01]  /*3220*/  IMAD.IADD R76, R202, 0x1, R15 ;  /* 0x00000001ca4c7824 */ /* 0x000fe200078e020f */
[----:B------:R-:W-:Y:S01]  /*3230*/  IADD3 R12, P3, R14, R58, RZ ;  /* 0x0000003a0e0c7210 */ /* 0x000fe20007f7e0ff */
[----:B------:R-:W-:-:S04]  /*3240*/  IMAD.WIDE.U32 R30, R6, UR6, R30 ;  /* 0x00000006061e7c25 */ /* 0x000fc8000f8e001e */
[----:B------:R-:W-:Y:S01]  /*3250*/  IMAD.X R13, R76, 0x1, R59, P3 ;  /* 0x000000014c0d7824 */ /* 0x000fe200018e063b */
[----:B------:R-:W-:Y:S01]  /*3260*/  LEA R28, P3, R30, UR10, 0x2 ;  /* 0x0000000a1e1c7c11 */ /* 0x000fe2000f8610ff */
[----:B------:R-:W-:Y:S02]  /*3270*/  IMAD.IADD R29, R103, 0x1, R31 ;  /* 0x00000001671d7824 */ /* 0x000fe400078e021f */
[----:B------:R-:W-:-:S03]  /*3280*/  IMAD.WIDE.U32 R70, R58, 0x7, R12 ;  /* 0x000000073a467825 */ /* 0x000fc600078e000c */
[----:B------:R-:W-:Y:S01]  /*3290*/  LEA.HI.X R29, R30, UR11, R29, 0x2, P3 ;  /* 0x0000000b1e1d7c11 */ /* 0x000fe200098f141d */
[----:B------:R-:W-:Y:S01]  /*32a0*/  IMAD.IADD R80, R202, 0x1, R71 ;  /* 0x00000001ca507824 */ /* 0x000fe200078e0247 */
[----:B------:R-:W-:Y:S01]  /*32b0*/  IADD3 R72, P3, R70, R58, RZ ;  /* 0x0000003a46487210 */ /* 0x000fe20007f7e0ff */
[----:B------:R-:W-:-:S04]  /*32c0*/  IMAD.MOV.U32 R30, RZ, RZ, R38 ;  /* 0x000000ffff1e7224 */ /* 0x000fc800078e0026 */
[----:B------:R-:W-:Y:S01]  /*32d0*/  IMAD.X R73, R80, 0x1, R59, P3 ;  /* 0x0000000150497824 */ /* 0x000fe200018e063b */
[----:B------:R-:W-:Y:S01]  /*32e0*/  IADD3 R44, P3, R34, R62, RZ ;  /* 0x0000003e222c7210 */ /* 0x000fe20007f7e0ff */
[----:B------:R-:W-:-:S04]  /*32f0*/  IMAD.WIDE.U32 R64, R58, 0x7, R72 ;  /* 0x000000073a407825 */ /* 0x000fc800078e0048 */
[----:B------:R-:W-:Y:S01]  /*3300*/  IMAD.X R35, R35, 0x1, R61, P3 ;  /* 0x0000000123237824 */ /* 0x000fe200018e063d */
[----:B------:R-:W-:Y:S01]  /*3310*/  IADD3 R107, R202, R65, RZ ;  /* 0x00000041ca6b7210 */ /* 0x000fe20007ffe0ff */
[----:B--2---:R-:W-:-:S04]  /*3320*/  FMUL R31, R53, R88 ;  /* 0x00000058351f7220 */ /* 0x004fc80000400000 */
[----:B------:R-:W-:Y:S01]  /*3330*/  FFMA R51, R210, R9, R31 ;  /* 0x00000009d2337223 */ /* 0x000fe2000000001f */
[----:B------:R-:W-:-:S05]  /*3340*/  IMAD.IADD R31, R39, 0x1, R45 ;  /* 0x00000001271f7824 */ /* 0x000fca00078e022d */
[----:B------:R0:W-:Y:S01]  /*3350*/  @P2 STG.E desc[UR16][R30.64], R51 ;  /* 0x000000331e002986 */ /* 0x0001e2000c101910 */
[----:B------:R-:W-:-:S04]  /*3360*/  IADD3 R85, P2, P3, R62, R58, R64 ;  /* 0x0000003a3e557210 */ /* 0x000fc80007b5e040 */
[----:B------:R-:W-:Y:S02]  /*3370*/  IADD3.X R84, R61, R59, R107, P2, P3 ;  /* 0x0000003b3d547210 */ /* 0x000fe400017e646b */
[C---:B------:R-:W-:Y:S02]  /*3380*/  LEA R34, P2, R44.reuse, UR10, 0x2 ;  /* 0x0000000a2c227c11 */ /* 0x040fe4000f8410ff */
[----:B------:R-:W-:Y:S02]  /*3390*/  IADD3 R32, P3, R99, R22, RZ ;  /* 0x0000001663207210 */ /* 0x000fe40007f7e0ff */
[----:B------:R-:W-:Y:S02]  /*33a0*/  LEA.HI.X R35, R44, UR11, R35, 0x2, P2 ;  /* 0x0000000b2c237c11 */ /* 0x000fe400090f1423 */
[----:B------:R-:W-:Y:S01]  /*33b0*/  IADD3 R44, P2, R42, R58, RZ ;  /* 0x0000003a2a2c7210 */ /* 0x000fe20007f5e0ff */
[----:B------:R-:W-:-:S04]  /*33c0*/  IMAD.X R33, R97, 0x1, R23, P3 ;  /* 0x0000000161217824 */ /* 0x000fc800018e0617 */
[----:B------:R-:W-:Y:S01]  /*33d0*/  IMAD.X R45, R43, 0x1, R59, P2 ;  /* 0x000000012b2d7824 */ /* 0x000fe200010e063b */
[----:B------:R-:W-:-:S13]  /*33e0*/  ISETP.GT.AND P2, PT, R89, RZ, P4 ;  /* 0x000000ff5900720c */ /* 0x000fda0002744270 */
[----:B------:R-:W0:Y:S01]  /*33f0*/  @P2 LDG.E.LTC128B R53, desc[UR16][R34.64] ;  /* 0x0000001022352981 */ /* 0x000e22000c1e1920 */
[----:B------:R-:W-:Y:S01]  /*3400*/  BSSY B1, `(.L_x_36) ;  /* 0x000000a000017945 */ /* 0x000fe20003800000 */
[----:B0-----:R-:W-:-:S04]  /*3410*/  FMUL R51, R53, R88 ;  /* 0x0000005835337220 */ /* 0x001fc80000400000 */
[----:B------:R-:W-:Y:S01]  /*3420*/  FFMA R55, R208, R9, R51 ;  /* 0x00000009d0377223 */ /* 0x000fe20000000033 */
[----:B------:R-:W-:-:S04]  /*3430*/  IMAD.WIDE.U32 R50, R87, R58, R44 ;  /* 0x0000003a57327225 */ /* 0x000fc800078e002c */
[----:B------:R0:W-:Y:S01]  /*3440*/  @P2 STG.E desc[UR16][R32.64], R55 ;  /* 0x0000003720002986 */ /* 0x0001e2000c101910 */
[----:B------:R-:W-:-:S04]  /*3450*/  IADD3 R50, P2, R10, R50, RZ ;  /* 0x000000320a327210 */ /* 0x000fc80007f5e0ff */
[----:B------:R-:W-:Y:S02]  /*3460*/  IADD3.X R51, R11, R101, R51, P2, !PT ;  /* 0x000000650b337210 */ /* 0x000fe400017fe433 */
[----:B------:R-:W-:-:S13]  /*3470*/  ISETP.GT.AND P2, PT, R89, 0x8, P5 ;  /* 0x000000085900780c */ /* 0x000fda0002f44270 */
[----:B0-----:R-:W-:Y:S05]  /*3480*/  @!P2 BRA `(.L_x_37) ;  /* 0x000000000004a947 */ /* 0x001fea0003800000 */
[----:B------:R0:W5:Y:S02]  /*3490*/  LDG.E.LTC128B R53, desc[UR16][R28.64+0x20] ;  /* 0x000020101c357981 */ /* 0x000164000c1e1920 */
.L_x_37:
[----:B------:R-:W-:Y:S05]  /*34a0*/  BSYNC B1 ;  /* 0x0000000000017941 */ /* 0x000fea0003800000 */
.L_x_36:
[----:B-----5:R-:W-:Y:S01]  /*34b0*/  FMUL R35, R53, R88 ;  /* 0x0000005835237220 */ /* 0x020fe20000400000 */
[----:B------:R-:W-:Y:S01]  /*34c0*/  IMAD.WIDE.U32 R50, R6, UR6, R50 ;  /* 0x0000000606327c25 */ /* 0x000fe2000f8e0032 */
[----:B------:R-:W-:Y:S03]  /*34d0*/  BSSY B1, `(.L_x_38) ;  /* 0x000000a000017945 */ /* 0x000fe60003800000 */
[----:B------:R-:W-:Y:S01]  /*34e0*/  FFMA R55, R206, R9, R35 ;  /* 0x00000009ce377223 */ /* 0x000fe20000000023 */
[----:B------:R-:W-:Y:S02]  /*34f0*/  IMAD.IADD R35, R103, 0x1, R51 ;  /* 0x0000000167237824 */ /* 0x000fe400078e0233 */
[----:B------:R-:W-:Y:S02]  /*3500*/  IMAD.MOV.U32 R95, RZ, RZ, R53 ;  /* 0x000000ffff5f7224 */ /* 0x000fe400078e0035 */
[----:B------:R1:W-:Y:S01]  /*3510*/  @P2 STG.E desc[UR16][R30.64+0x20], R55 ;  /* 0x000020371e002986 */ /* 0x0003e2000c101910 */
[----:B------:R-:W-:-:S04]  /*3520*/  LEA R34, P2, R50, UR10, 0x2 ;  /* 0x0000000a32227c11 */ /* 0x000fc8000f8410ff */
[----:B------:R-:W-:Y:S02]  /*3530*/  LEA.HI.X R35, R50, UR11, R35, 0x2, P2 ;  /* 0x0000000b32237c11 */ /* 0x000fe400090f1423 */
[----:B------:R-:W-:-:S13]  /*3540*/  ISETP.GT.AND P2, PT, R89, 0x8, P4 ;  /* 0x000000085900780c */ /* 0x000fda0002744270 */
[----:B-1----:R-:W-:Y:S05]  /*3550*/  @!P2 BRA `(.L_x_39) ;  /* 0x000000000004a947 */ /* 0x002fea0003800000 */
[----:B------:R1:W5:Y:S02]  /*3560*/  LDG.E.LTC128B R95, desc[UR16][R34.64+0x20] ;  /* 0x00002010225f7981 */ /* 0x000364000c1e1920 */
.L_x_39:
[----:B------:R-:W-:Y:S05]  /*3570*/  BSYNC B1 ;  /* 0x0000000000017941 */ /* 0x000fea0003800000 */
.L_x_38:
[----:B-----5:R-:W-:Y:S01]  /*3580*/  FMUL R15, R95, R88 ;  /* 0x000000585f0f7220 */ /* 0x020fe20000400000 */
[----:B------:R-:W-:Y:S01]  /*3590*/  IMAD.WIDE.U32 R42, R58, 0x7, R42 ;  /* 0x000000073a2a7825 */ /* 0x000fe200078e002a */
[----:B------:R-:W-:Y:S01]  /*35a0*/  ISETP.GT.AND P5, PT, R105, 0x10, PT ;  /* 0x000000106900780c */ /* 0x000fe20003fa4270 */
[----:B------:R-:W-:Y:S02]  /*35b0*/  BSSY B1, `(.L_x_40) ;  /* 0x00000ae000017945 */ /* 0x000fe40003800000 */
[----:B------:R-:W-:Y:S01]  /*35c0*/  FFMA R19, R204, R9, R15 ;  /* 0x00000009cc137223 */ /* 0x000fe2000000000f */
[----:B------:R-:W-:-:S04]  /*35d0*/  IMAD.WIDE.U32 R44, R58, 0x7, R44 ;  /* 0x000000073a2c7825 */ /* 0x000fc800078e002c */
[----:B------:R2:W-:Y:S01]  /*35e0*/  @P2 STG.E desc[UR16][R32.64+0x20], R19 ;  /* 0x0000201320002986 */ /* 0x0005e2000c101910 */
[----:B------:R-:W-:-:S05]  /*35f0*/  IADD3 R37, P2, R62, R36, RZ ;  /* 0x000000243e257210 */ /* 0x000fca0007f5e0ff */
[----:B------:R-:W-:Y:S01]  /*3600*/  IMAD.X R50, R52, 0x1, R61, P2 ;  /* 0x0000000134327824 */ /* 0x000fe200010e063d */
[----:B------:R-:W-:-:S04]  /*3610*/  LEA R36, P2, R37, UR10, 0x2 ;  /* 0x0000000a25247c11 */ /* 0x000fc8000f8410ff */
[----:B------:R-:W-:Y:S02]  /*3620*/  LEA.HI.X R37, R37, UR11, R50, 0x2, P2 ;  /* 0x0000000b25257c11 */ /* 0x000fe400090f1432 */
[----:B------:R-:W-:-:S05]  /*3630*/  IADD3 R38, P2, R99, R38, RZ ;  /* 0x0000002663267210 */ /* 0x000fca0007f5e0ff */
[----:B------:R-:W-:Y:S01]  /*3640*/  IMAD.X R39, R97, 0x1, R31, P2 ;  /* 0x0000000161277824 */ /* 0x000fe200010e061f */
[----:B------:R-:W-:-:S05]  /*3650*/  IADD3 R15, P2, R40, R62, RZ ;  /* 0x0000003e280f7210 */ /* 0x000fca0007f5e0ff */
[----:B------:R-:W-:Y:S01]  /*3660*/  IMAD.X R50, R41, 0x1, R61, P2 ;  /* 0x0000000129327824 */ /* 0x000fe200010e063d */
[----:B------:R-:W-:-:S04]  /*3670*/  LEA R40, P2, R15, UR10, 0x2 ;  /* 0x0000000a0f287c11 */ /* 0x000fc8000f8410ff */
[----:B------:R-:W-:Y:S02]  /*3680*/  LEA.HI.X R41, R15, UR11, R50, 0x2, P2 ;  /* 0x0000000b0f297c11 */ /* 0x000fe400090f1432 */
[----:B------:R-:W-:-:S04]  /*3690*/  IADD3 R52, P2, R42, R58, RZ ;  /* 0x0000003a2a347210 */ /* 0x000fc80007f5e0ff */
[----:B------:R-:W-:Y:S02]  /*36a0*/  IADD3.X R53, R59, R202, R43, P2, !PT ;  /* 0x000000ca3b357210 */ /* 0x000fe400017fe42b */
[-C--:B------:R-:W-:Y:S01]  /*36b0*/  IADD3 R50, P2, R44, R58.reuse, RZ ;  /* 0x0000003a2c327210 */ /* 0x080fe20007f5e0ff */
[----:B------:R-:W-:-:S03]  /*36c0*/  IMAD.WIDE.U32 R42, R87, R58, R52 ;  /* 0x0000003a572a7225 */ /* 0x000fc600078e0034 */
[----:B------:R-:W-:Y:S01]  /*36d0*/  IADD3.X R51, R59, R202, R45, P2, !PT ;  /* 0x000000ca3b337210 */ /* 0x000fe200017fe42d */
[----:B------:R-:W-:Y:S01]  /*36e0*/  IMAD.WIDE.U32 R52, R58, 0x7, R52 ;  /* 0x000000073a347825 */ /* 0x000fe200078e0034 */
[----:B------:R-:W-:-:S03]  /*36f0*/  IADD3 R44, P2, R10, R42, RZ ;  /* 0x0000002a0a2c7210 */ /* 0x000fc60007f5e0ff */
[----:B------:R-:W-:Y:S01]  /*3700*/  IMAD.WIDE.U32 R54, R87, R58, R50 ;  /* 0x0000003a57367225 */ /* 0x000fe200078e0032 */
[----:B------:R-:W-:-:S03]  /*3710*/  IADD3.X R45, R11, R101, R43, P2, !PT ;  /* 0x000000650b2d7210 */ /* 0x000fc600017fe42b */
[----:B------:R-:W-:Y:S01]  /*3720*/  IMAD.WIDE.U32 R50, R58, 0x7, R50 ;  /* 0x000000073a327825 */ /* 0x000fe200078e0032 */
[----:B------:R-:W-:-:S03]  /*3730*/  IADD3 R54, P2, R10, R54, RZ ;  /* 0x000000360a367210 */ /* 0x000fc60007f5e0ff */
[----:B------:R-:W-:Y:S01]  /*3740*/  IMAD.WIDE.U32 R44, R6, UR6, R44 ;  /* 0x00000006062c7c25 */ /* 0x000fe2000f8e002c */
[----:B------:R-:W-:-:S04]  /*3750*/  IADD3.X R55, R11, R101, R55, P2, !PT ;  /* 0x000000650b377210 */ /* 0x000fc800017fe437 */
[----:B------:R-:W-:Y:S01]  /*3760*/  IADD3 R15, R103, R45, RZ ;  /* 0x0000002d670f7210 */ /* 0x000fe20007ffe0ff */
[----:B------:R-:W-:Y:S01]  /*3770*/  IMAD.WIDE.U32 R54, R6, UR6, R54 ;  /* 0x0000000606367c25 */ /* 0x000fe2000f8e0036 */
[----:B------:R-:W-:-:S04]  /*3780*/  LEA R42, P2, R44, UR10, 0x2 ;  /* 0x0000000a2c2a7c11 */ /* 0x000fc8000f8410ff */
[----:B------:R-:W-:Y:S01]  /*3790*/  LEA.HI.X R43, R44, UR11, R15, 0x2, P2 ;  /* 0x0000000b2c2b7c11 */ /* 0x000fe200090f140f */
[----:B------:R-:W-:Y:S01]  /*37a0*/  IMAD.IADD R15, R103, 0x1, R55 ;  /* 0x00000001670f7824 */ /* 0x000fe200078e0237 */
[----:B------:R-:W-:-:S04]  /*37b0*/  LEA R44, P2, R54, UR10, 0x2 ;  /* 0x0000000a362c7c11 */ /* 0x000fc8000f8410ff */
[----:B------:R-:W-:Y:S02]  /*37c0*/  LEA.HI.X R45, R54, UR11, R15, 0x2, P2 ;  /* 0x0000000b362d7c11 */ /* 0x000fe400090f140f */
[----:B------:R-:W-:-:S05]  /*37d0*/  IADD3 R47, P2, R62, R46, RZ ;  /* 0x0000002e3e2f7210 */ /* 0x000fca0007f5e0ff */
[----:B------:R-:W-:Y:S01]  /*37e0*/  IMAD.X R54, R57, 0x1, R61, P2 ;  /* 0x0000000139367824 */ /* 0x000fe200010e063d */
[----:B------:R-:W-:-:S04]  /*37f0*/  LEA R46, P2, R47, UR10, 0x2 ;  /* 0x0000000a2f2e7c11 */ /* 0x000fc8000f8410ff */
[----:B------:R-:W-:Y:S02]  /*3800*/  LEA.HI.X R47, R47, UR11, R54, 0x2, P2 ;  /* 0x0000000b2f2f7c11 */ /* 0x000fe400090f1436 */
        /* <DEDUP_REMOVED lines=16> */
[----:B------:R-:W-:-:S03]  /*3910*/  IADD3.X R55, R11, R101, R51, P2, !PT ;  /* 0x000000650b377210 */ /* 0x000fc600017fe433 */
[----:B------:R-:W-:Y:S01]  /*3920*/  IMAD.IADD R15, R103, 0x1, R53 ;  /* 0x00000001670f7824 */ /* 0x000fe200078e0235 */
[----:B------:R-:W-:Y:S01]  /*3930*/  LEA R50, P2, R52, UR10, 0x2 ;  /* 0x0000000a34327c11 */ /* 0x000fe2000f8410ff */
[----:B------:R-:W-:-:S03]  /*3940*/  IMAD.WIDE.U32 R54, R6, UR6, R54 ;  /* 0x0000000606367c25 */ /* 0x000fc6000f8e0036 */
        /* <DEDUP_REMOVED lines=19> */
[----:B--2---:R-:W-:Y:S01]  /*3a80*/  IMAD.WIDE.U32 R18, R87, R58, R68 ;  /* 0x0000003a57127225 */ /* 0x004fe200078e0044 */
        /* <DEDUP_REMOVED lines=8> */
[----:B------:R-:W-:Y:S02]  /*3b10*/  LEA.HI.X R19, R16, UR11, R15, 0x2, P2 ;  /* 0x0000000b10137c11 */ /* 0x000fe400090f140f */
[----:B------:R-:W-:Y:S02]  /*3b20*/  IADD3 R15, R103, R75, RZ ;  /* 0x0000004b670f7210 */ /* 0x000fe40007ffe0ff */
        /* <DEDUP_REMOVED lines=12> */
[----:B------:R-:W-:-:S04]  /*3bf0*/  IADD3 R74, P2, R68, R58, RZ ;  /* 0x0000003a444a7210 */ /* 0x000fc80007f5e0ff */
[----:B------:R-:W-:Y:S01]  /*3c00*/  IADD3.X R75, R59, R202, R69, P2, !PT ;  /* 0x000000ca3b4b7210 */ /* 0x000fe200017fe445 */
[----:B------:R-:W-:-:S04]  /*3c10*/  IMAD.WIDE.U32 R68, R87, R58, R76 ;  /* 0x0000003a57447225 */ /* 0x000fc800078e004c */
[----:B------:R-:W-:Y:S01]  /*3c20*/  IMAD.WIDE.U32 R66, R87, R58, R74 ;  /* 0x0000003a57427225 */ /* 0x000fe200078e004a */
[----:B------:R-:W-:-:S03]  /*3c30*/  IADD3 R68, P2, R10, R68, RZ ;  /* 0x000000440a447210 */ /* 0x000fc60007f5e0ff */
[----:B------:R-:W-:Y:S01]  /*3c40*/  IMAD.WIDE.U32 R76, R58, 0x7, R76 ;  /* 0x000000073a4c7825 */ /* 0x000fe200078e004c */
[----:B------:R-:W-:Y:S02]  /*3c50*/  IADD3.X R69, R11, R101, R69, P2, !PT ;  /* 0x000000650b457210 */ /* 0x000fe400017fe445 */
[----:B------:R-:W-:Y:S01]  /*3c60*/  IADD3 R78, P2, R10, R66, RZ ;  /* 0x000000420a4e7210 */ /* 0x000fe20007f5e0ff */
[----:B------:R-:W-:-:S03]  /*3c70*/  IMAD.WIDE.U32 R68, R6, UR6, R68 ;  /* 0x0000000606447c25 */ /* 0x000fc6000f8e0044 */
[----:B------:R-:W-:Y:S01]  /*3c80*/  IADD3.X R79, R11, R101, R67, P2, !PT ;  /* 0x000000650b4f7210 */ /* 0x000fe200017fe443 */
[----:B------:R-:W-:Y:S01]  /*3c90*/  IMAD.IADD R63, R103, 0x1, R69 ;  /* 0x00000001673f7824 */ /* 0x000fe200078e0245 */
[----:B------:R-:W-:Y:S01]  /*3ca0*/  LEA R66, P2, R68, UR10, 0x2 ;  /* 0x0000000a44427c11 */ /* 0x000fe2000f8410ff */
[----:B------:R-:W-:-:S03]  /*3cb0*/  IMAD.WIDE.U32 R78, R6, UR6, R78 ;  /* 0x00000006064e7c25 */ /* 0x000fc6000f8e004e */
[----:B------:R-:W-:Y:S01]  /*3cc0*/  LEA.HI.X R67, R68, UR11, R63, 0x2, P2 ;  /* 0x0000000b44437c11 */ /* 0x000fe200090f143f */
[----:B------:R-:W-:Y:S01]  /*3cd0*/  IMAD.IADD R63, R103, 0x1, R79 ;  /* 0x00000001673f7824 */ /* 0x000fe200078e024f */
[----:B------:R-:W-:-:S04]  /*3ce0*/  LEA R68, P2, R78, UR10, 0x2 ;  /* 0x0000000a4e447c11 */ /* 0x000fc8000f8410ff */
[----:B------:R-:W-:Y:S01]  /*3cf0*/  LEA.HI.X R69, R78, UR11, R63, 0x2, P2 ;  /* 0x0000000b4e457c11 */ /* 0x000fe200090f143f */
[----:B------:R-:W-:Y:S01]  /*3d00*/  IMAD.WIDE.U32 R78, R58, 0x7, R74 ;  /* 0x000000073a4e7825 */ /* 0x000fe200078e004a */
        /* <DEDUP_REMOVED lines=28> */
[----:B------:R-:W-:-:S04]  /*3ed0*/  IADD3 R62, P2, R62, R64, RZ ;  /* 0x000000403e3e7210 */ /* 0x000fc80007f5e0ff */
[----:B------:R-:W-:Y:S02]  /*3ee0*/  IADD3.X R61, R107, R61, RZ, P2, !PT ;  /* 0x0000003d6b3d7210 */ /* 0x000fe400017fe4ff */
[----:B------:R-:W-:-:S04]  /*3ef0*/  LEA R60, P2, R62, UR10, 0x2 ;  /* 0x0000000a3e3c7c11 */ /* 0x000fc8000f8410ff */
[----:B------:R-:W-:Y:S02]  /*3f00*/  LEA.HI.X R61, R62, UR11, R61, 0x2, P2 ;  /* 0x0000000b3e3d7c11 */ /* 0x000fe400090f143d */
[----:B------:R-:W-:-:S04]  /*3f10*/  IADD3 R62, P2, R74, R58, RZ ;  /* 0x0000003a4a3e7210 */ /* 0x000fc80007f5e0ff */
[----:B------:R-:W-:Y:S02]  /*3f20*/  IADD3.X R63, R59, R202, R75, P2, !PT ;  /* 0x000000ca3b3f7210 */ /* 0x000fe400017fe44b */
[-C--:B------:R-:W-:Y:S01]  /*3f30*/  IADD3 R64, P2, R76, R58.reuse, RZ ;  /* 0x0000003a4c407210 */ /* 0x080fe20007f5e0ff */
[----:B------:R-:W-:-:S03]  /*3f40*/  IMAD.WIDE.U32 R74, R87, R58, R62 ;  /* 0x0000003a574a7225 */ /* 0x000fc600078e003e */
[----:B------:R-:W-:Y:S02]  /*3f50*/  IADD3.X R65, R59, R202, R77, P2, !PT ;  /* 0x000000ca3b417210 */ /* 0x000fe400017fe44d */
[----:B------:R-:W-:Y:S01]  /*3f60*/  LEA R62, P2, R85, UR10, 0x2 ;  /* 0x0000000a553e7c11 */ /* 0x000fe2000f8410ff */
[----:B------:R-:W-:-:S03]  /*3f70*/  IMAD.WIDE.U32 R64, R87, R58, R64 ;  /* 0x0000003a57407225 */ /* 0x000fc600078e0040 */
[----:B------:R-:W-:Y:S02]  /*3f80*/  LEA.HI.X R63, R85, UR11, R84, 0x2, P2 ;  /* 0x0000000b553f7c11 */ /* 0x000fe400090f1454 */
[----:B------:R-:W-:-:S04]  /*3f90*/  IADD3 R58, P2, R10, R74, RZ ;  /* 0x0000004a0a3a7210 */ /* 0x000fc80007f5e0ff */
[----:B------:R-:W-:Y:S02]  /*3fa0*/  IADD3.X R59, R11, R101, R75, P2, !PT ;  /* 0x000000650b3b7210 */ /* 0x000fe400017fe44b */
[----:B------:R-:W-:Y:S01]  /*3fb0*/  IADD3 R64, P2, R10, R64, RZ ;  /* 0x000000400a407210 */ /* 0x000fe20007f5e0ff */
[----:B------:R-:W-:-:S03]  /*3fc0*/  IMAD.WIDE.U32 R58, R6, UR6, R58 ;  /* 0x00000006063a7c25 */ /* 0x000fc6000f8e003a */
[----:B------:R-:W-:Y:S01]  /*3fd0*/  IADD3.X R65, R11, R101, R65, P2, !PT ;  /* 0x000000650b417210 */ /* 0x000fe200017fe441 */
[C---:B------:R-:W-:Y:S01]  /*3fe0*/  IMAD.IADD R11, R103.reuse, 0x1, R59 ;  /* 0x00000001670b7824 */ /* 0x040fe200078e023b */
[----:B------:R-:W-:Y:S01]  /*3ff0*/  LEA R10, P2, R58, UR10, 0x2 ;  /* 0x0000000a3a0a7c11 */ /* 0x000fe2000f8410ff */
[----:B------:R-:W-:Y:S01]  /*4000*/  IMAD.WIDE.U32 R64, R6, UR6, R64 ;  /* 0x0000000606407c25 */ /* 0x000fe2000f8e0040 */
[----:B------:R-:W-:Y:S02]  /*4010*/  P2R R6, PR, RZ, 0x20 ;  /* 0x00000020ff067803 */ /* 0x000fe40000000000 */
[----:B------:R-:W-:Y:S01]  /*4020*/  LEA.HI.X R11, R58, UR11, R11, 0x2, P2 ;  /* 0x0000000b3a0b7c11 */ /* 0x000fe200090f140b */
[----:B------:R-:W-:Y:S01]  /*4030*/  IMAD.IADD R103, R103, 0x1, R65 ;  /* 0x0000000167677824 */ /* 0x000fe200078e0241 */
[----:B------:R-:W-:-:S04]  /*4040*/  LEA R58, P2, R64, UR10, 0x2 ;  /* 0x0000000a403a7c11 */ /* 0x000fc8000f8410ff */
[----:B------:R-:W-:Y:S02]  /*4050*/  LEA.HI.X R59, R64, UR11, R103, 0x2, P2 ;  /* 0x0000000b403b7c11 */ /* 0x000fe400090f1467 */
[----:B------:R-:W-:-:S13]  /*4060*/  ISETP.GT.AND P2, PT, R89, RZ, P5 ;  /* 0x000000ff5900720c */ /* 0x000fda0002f44270 */
[----:B------:R-:W-:Y:S05]  /*4070*/  @!P2 BRA `(.L_x_41) ;  /* 0x000000000004a947 */ /* 0x000fea0003800000 */
[----:B------:R2:W5:Y:S02]  /*4080*/  LDG.E.LTC128B R95, desc[UR16][R36.64] ;  /* 0x00000010245f7981 */ /* 0x000564000c1e1920 */
.L_x_41:
[----:B------:R-:W-:Y:S05]  /*4090*/  BSYNC B1 ;  /* 0x0000000000017941 */ /* 0x000fea0003800000 */
.L_x_40:
[----:B--2--5:R-:W-:Y:S01]  /*40a0*/  FMUL R37, R95, R88 ;  /* 0x000000585f257220 */ /* 0x024fe20000400000 */
[----:B------:R-:W-:Y:S01]  /*40b0*/  ISETP.GT.AND P3, PT, R105, 0x11, PT ;  /* 0x000000116900780c */ /* 0x000fe20003f64270 */
[----:B------:R-:W-:Y:S02]  /*40c0*/  BSSY B1, `(.L_x_42) ;  /* 0x0000009000017945 */ /* 0x000fe40003800000 */
[----:B------:R-:W-:Y:S01]  /*40d0*/  FFMA R65, R200, R9, R37 ;  /* 0x00000009c8417223 */ /* 0x000fe20000000025 */
[----:B------:R-:W-:-:S04]  /*40e0*/  P2R R101, PR, RZ, 0x8 ;  /* 0x00000008ff657803 */ /* 0x000fc80000000000 */
[----:B------:R2:W-:Y:S01]  /*40f0*/  @P2 STG.E desc[UR16][R38.64], R65 ;  /* 0x0000004126002986 */ /* 0x0005e2000c101910 */
[----:B------:R-:W-:-:S05]  /*4100*/  IADD3 R36, P2, R99, R32, RZ ;  /* 0x0000002063247210 */ /* 0x000fca0007f5e0ff */
[----:B------:R-:W-:Y:S01]  /*4110*/  IMAD.X R37, R97, 0x1, R33, P2 ;  /* 0x0000000161257824 */ /* 0x000fe200010e0621 */
[----:B------:R-:W-:-:S13]  /*4120*/  ISETP.GT.AND P2, PT, R89, RZ, P3 ;  /* 0x000000ff5900720c */ /* 0x000fda0001f44270 */
[----:B--2---:R-:W-:Y:S05]  /*4130*/  @!P2 BRA `(.L_x_43) ;  /* 0x000000000004a947 */ /* 0x004fea0003800000 */
[----:B------:R2:W5:Y:S02]  /*4140*/  LDG.E.LTC128B R95, desc[UR16][R40.64] ;  /* 0x00000010285f7981 */ /* 0x000564000c1e1920 */
.L_x_43:
[----:B------:R-:W-:Y:S05]  /*4150*/  BSYNC B1 ;  /* 0x0000000000017941 */ /* 0x000fea0003800000 */
.L_x_42:
[----:B--2--5:R-:W-:Y:S01]  /*4160*/  FMUL R41, R95, R88 ;  /* 0x000000585f297220 */ /* 0x024fe20000400000 */
[----:B------:R-:W-:Y:S03]  /*4170*/  BSSY B1, `(.L_x_44) ;  /* 0x0000006000017945 */ /* 0x000fe60003800000 */
[----:B------:R-:W-:-:S05]  /*4180*/  FFMA R41, R198, R9, R41 ;  /* 0x00000009c6297223 */ /* 0x000fca0000000029 */
[----:B------:R2:W-:Y:S01]  /*4190*/  @P2 STG.E desc[UR16][R36.64], R41 ;  /* 0x0000002924002986 */ /* 0x0005e2000c101910 */
[----:B------:R-:W-:-:S13]  /*41a0*/  ISETP.GT.AND P2, PT, R89, 0x8, P5 ;  /* 0x000000085900780c */ /* 0x000fda0002f44270 */
[----:B--2---:R-:W-:Y:S05]  /*41b0*/  @!P2 BRA `(.L_x_45) ;  /* 0x000000000004a947 */ /* 0x004fea0003800000 */
[----:B------:R2:W5:Y:S02]  /*41c0*/  LDG.E.LTC128B R95, desc[UR16][R42.64+0x20] ;  /* 0x000020102a5f7981 */ /* 0x000564000c1e1920 */
.L_x_45:
[----:B------:R-:W-:Y:S05]  /*41d0*/  BSYNC B1 ;  /* 0x0000000000017941 */ /* 0x000fea0003800000 */
.L_x_44:
[----:B-----5:R-:W-:Y:S01]  /*41e0*/  FMUL R41, R95, R88 ;  /* 0x000000585f297220 */ /* 0x020fe20000400000 */
[----:B------:R-:W-:Y:S03]  /*41f0*/  BSSY B1, `(.L_x_46) ;  /* 0x0000006000017945 */ /* 0x000fe60003800000 */
[----:B------:R-:W-:-:S05]  /*4200*/  FFMA R41, R196, R9, R41 ;  /* 0x00000009c4297223 */ /* 0x000fca0000000029 */
[----:B------:R4:W-:Y:S01]  /*4210*/  @P2 STG.E desc[UR16][R38.64+0x20], R41 ;  /* 0x0000202926002986 */ /* 0x0009e2000c101910 */
[----:B------:R-:W-:-:S13]  /*4220*/  ISETP.GT.AND P2, PT, R89, 0x8, P3 ;  /* 0x000000085900780c */ /* 0x000fda0001f44270 */
[----:B----4-:R-:W-:Y:S05]  /*4230*/  @!P2 BRA `(.L_x_47) ;  /* 0x000000000004a947 */ /* 0x010fea0003800000 */
[----:B------:R4:W5:Y:S02]  /*4240*/  LDG.E.LTC128B R95, desc[UR16][R44.64+0x20] ;  /* 0x000020102c5f7981 */ /* 0x000964000c1e1920 */
.L_x_47:
[----:B------:R-:W-:Y:S05]  /*4250*/  BSYNC B1 ;  /* 0x0000000000017941 */ /* 0x000fea0003800000 */
.L_x_46:
[----:B-----5:R-:W-:Y:S01]  /*4260*/  FMUL R41, R95, R88 ;  /* 0x000000585f297220 */ /* 0x020fe20000400000 */
        /* <DEDUP_REMOVED lines=8> */
[----:B0-----:R-:W-:Y:S05]  /*42f0*/  @!P2 BRA `(.L_x_49) ;  /* 0x000000000004a947 */ /* 0x001fea0003800000 */
[----:B------:R0:W5:Y:S02]  /*4300*/  LDG.E.LTC128B R95, desc[UR16][R46.64] ;  /* 0x000000102e5f7981 */ /* 0x000164000c1e1920 */
.L_x_49:
[----:B------:R-:W-:Y:S05]  /*4310*/  BSYNC B1 ;  /* 0x0000000000017941 */ /* 0x000fea0003800000 */
.L_x_48:
[----:B0----5:R-:W-:Y:S01]  /*4320*/  FMUL R47, R95, R88 ;  /* 0x000000585f2f7220 */ /* 0x021fe20000400000 */
        /* <DEDUP_REMOVED lines=10> */
.L_x_51:
[----:B------:R-:W-:Y:S05]  /*43d0*/  BSYNC B1 ;  /* 0x0000000000017941 */ /* 0x000fea0003800000 */
.L_x_50:
[----:B0----5:R-:W-:Y:S01]  /*43e0*/  FMUL R49, R95, R88 ;  /* 0x000000585f317220 */ /* 0x021fe20000400000 */
[----:B------:R-:W-:Y:S03]  /*43f0*/  BSSY B1, `(.L_x_52) ;  /* 0x0000008000017945 */ /* 0x000fe60003800000 */
[----:B------:R-:W-:-:S05]  /*4400*/  FFMA R65, R190, R9, R49 ;  /* 0x00000009be417223 */ /* 0x000fca0000000031 */
[----:B------:R0:W-:Y:S01]  /*4410*/  @P2 STG.E desc[UR16][R46.64], R65 ;  /* 0x000000412e002986 */ /* 0x0001e2000c101910 */
[----:B------:R-:W-:-:S05]  /*4420*/  IADD3 R48, P2, R38, R99, RZ ;  /* 0x0000006326307210 */ /* 0x000fca0007f5e0ff */
[----:B------:R-:W-:Y:S01]  /*4430*/  IMAD.X R49, R39, 0x1, R97, P2 ;  /* 0x0000000127317824 */ /* 0x000fe200010e0661 */
[----:B------:R-:W-:-:S13]  /*4440*/  ISETP.GT.AND P2, PT, R89, 0x8, P5 ;  /* 0x000000085900780c */ /* 0x000fda0002f44270 */
[----:B0-----:R-:W-:Y:S05]  /*4450*/  @!P2 BRA `(.L_x_53) ;  /* 0x000000000004a947 */ /* 0x001fea0003800000 */
[----:B------:R0:W5:Y:S02]  /*4460*/  LDG.E.LTC128B R95, desc[UR16][R50.64+0x20] ;  /* 0x00002010325f7981 */ /* 0x000164000c1e1920 */
.L_x_53:
[----:B------:R-:W-:Y:S05]  /*4470*/  BSYNC B1 ;  /* 0x0000000000017941 */ /* 0x000fea0003800000 */
.L_x_52:
[----:B-----5:R-:W-:Y:S01]  /*4480*/  FMUL R65, R95, R88 ;  /* 0x000000585f417220 */ /* 0x020fe20000400000 */
        /* <DEDUP_REMOVED lines=8> */
.L_x_55:
[----:B------:R-:W-:Y:S05]  /*4510*/  BSYNC B1 ;  /* 0x0000000000017941 */ /* 0x000fea0003800000 */
.L_x_54:
        /* <DEDUP_REMOVED lines=11> */
.L_x_57:
[----:B------:R-:W-:Y:S05]  /*45d0*/  BSYNC B1 ;  /* 0x0000000000017941 */ /* 0x000fea0003800000 */
.L_x_56:
[----:B0----5:R-:W-:Y:S01]  /*45e0*/  FMUL R55, R95, R88 ;  /* 0x000000585f377220 */ /* 0x021fe20000400000 */
[----:B------:R-:W-:Y:S01]  /*45f0*/  ISETP.GT.AND P3, PT, R105, 0x21, PT ;  /* 0x000000216900780c */ /* 0x000fe20003f64270 */
[----:B------:R-:W-:Y:S02]  /*4600*/  BSSY B1, `(.L_x_58) ;  /* 0x0000009000017945 */ /* 0x000fe40003800000 */
[----:B------:R-:W-:Y:S01]  /*4610*/  FFMA R77, R184, R9, R55 ;  /* 0x00000009b84d7223 */ /* 0x000fe20000000037 */
[----:B------:R-:W-:-:S04]  /*4620*/  P2R R111, PR, RZ, 0x8 ;  /* 0x00000008ff6f7803 */ /* 0x000fc80000000000 */
[----:B------:R0:W-:Y:S01]  /*4630*/  @P2 STG.E desc[UR16][R74.64], R77 ;  /* 0x0000004d4a002986 */ /* 0x0001e2000c101910 */
[----:B------:R-:W-:-:S04]  /*4640*/  IADD3 R54, P2, R46, R99, RZ ;  /* 0x000000632e367210 */ /* 0x000fc80007f5e0ff */
[----:B------:R-:W-:Y:S02]  /*4650*/  IADD3.X R55, R47, R97, RZ, P2, !PT ;  /* 0x000000612f377210 */ /* 0x000fe400017fe4ff */
[----:B------:R-:W-:-:S13]  /*4660*/  ISETP.GT.AND P2, PT, R89, RZ, P3 ;  /* 0x000000ff5900720c */ /* 0x000fda0001f44270 */
[----:B0-----:R-:W-:Y:S05]  /*4670*/  @!P2 BRA `(.L_x_59) ;  /* 0x000000000004a947 */ /* 0x001fea0003800000 */
[----:B------:R0:W5:Y:S02]  /*4680*/  LDG.E.LTC128B R95, desc[UR16][R56.64] ;  /* 0x00000010385f7981 */ /* 0x000164000c1e1920 */
.L_x_59:
[----:B------:R-:W-:Y:S05]  /*4690*/  BSYNC B1 ;  /* 0x0000000000017941 */ /* 0x000fea0003800000 */
.L_x_58:
        /* <DEDUP_REMOVED lines=9> */
.L_x_61:
[----:B------:R-:W-:Y:S05]  /*4730*/  BSYNC B1 ;  /* 0x0000000000017941 */ /* 0x000fea0003800000 */
.L_x_60:
        /* <DEDUP_REMOVED lines=9> */
.L_x_63:
[----:B------:R-:W-:Y:S05]  /*47d0*/  BSYNC B1 ;  /* 0x0000000000017941 */ /* 0x000fea0003800000 */
.L_x_62:
        /* <DEDUP_REMOVED lines=11> */
.L_x_65:
[----:B------:R-:W-:Y:S05]  /*4890*/  BSYNC B1 ;  /* 0x0000000000017941 */ /* 0x000fea0003800000 */
.L_x_64:
        /* <DEDUP_REMOVED lines=11> */
.L_x_67:
[----:B------:R-:W-:Y:S05]  /*4950*/  BSYNC B1 ;  /* 0x0000000000017941 */ /* 0x000fea0003800000 */
.L_x_66:
        /* <DEDUP_REMOVED lines=9> */
.L_x_69:
[----:B------:R-:W-:Y:S05]  /*49f0*/  BSYNC B1 ;  /* 0x0000000000017941 */ /* 0x000fea0003800000 */
.L_x_68:
        /* <DEDUP_REMOVED lines=9> */
.L_x_71:
[----:B------:R-:W-:Y:S05]  /*4a90*/  BSYNC B1 ;  /* 0x0000000000017941 */ /* 0x000fea0003800000 */
.L_x_70:
        /* <DEDUP_REMOVED lines=11> */
.L_x_73:
[----:B------:R-:W-:Y:S05]  /*4b50*/  BSYNC B1 ;  /* 0x0000000000017941 */ /* 0x000fea0003800000 */
.L_x_72:
[----:B0----5:R-:W-:Y:S01]  /*4b60*/  FMUL R71, R95, R88 ;  /* 0x000000585f477220 */ /* 0x021fe20000400000 */
[----:B------:R-:W-:Y:S01]  /*4b70*/  ISETP.GT.AND P6, PT, R105, 0x31, PT ;  /* 0x000000316900780c */ /* 0x000fe20003fc4270 */
[----:B------:R-:W-:Y:S02]  /*4b80*/  BSSY B1, `(.L_x_74) ;  /* 0x0000009000017945 */ /* 0x000fe40003800000 */
[----:B------:R-:W-:-:S05]  /*4b90*/  FFMA R87, R168, R9, R71 ;  /* 0x00000009a8577223 */ /* 0x000fca0000000047 */
[----:B------:R0:W-:Y:S01]  /*4ba0*/  @P2 STG.E desc[UR16][R170.64], R87 ;  /* 0x00000057aa002986 */ /* 0x0001e2000c101910 */
[----:B------:R-:W-:-:S05]  /*4bb0*/  IADD3 R70, P2, R14, R99, RZ ;  /* 0x000000630e467210 */ /* 0x000fca0007f5e0ff */
[----:B------:R-:W-:Y:S01]  /*4bc0*/  IMAD.X R71, R15, 0x1, R97, P2 ;  /* 0x000000010f477824 */ /* 0x000fe200010e0661 */
[----:B------:R-:W-:Y:S02]  /*4bd0*/  ISETP.GT.AND P2, PT, R89, RZ, P6 ;  /* 0x000000ff5900720c */ /* 0x000fe40003744270 */
[----:B0-----:R-:W-:-:S11]  /*4be0*/  P2R R87, PR, RZ, 0x40 ;  /* 0x00000040ff577803 */ /* 0x001fd60000000000 */
[----:B------:R-:W-:Y:S05]  /*4bf0*/  @!P2 BRA `(.L_x_75) ;  /* 0x000000000004a947 */ /* 0x000fea0003800000 */
[----:B------:R0:W5:Y:S02]  /*4c00*/  LDG.E.LTC128B R95, desc[UR16][R72.64] ;  /* 0x00000010485f7981 */ /* 0x000164000c1e1920 */
.L_x_75:
[----:B------:R-:W-:Y:S05]  /*4c10*/  BSYNC B1 ;  /* 0x0000000000017941 */ /* 0x000fea0003800000 */
.L_x_74:
[----:B0----5:R-:W-:Y:S01]  /*4c20*/  FMUL R73, R95, R88 ;  /* 0x000000585f497220 */ /* 0x021fe20000400000 */
[----:B------:R-:W-:Y:S03]  /*4c30*/  BSSY B1, `(.L_x_76) ;  /* 0x0000008000017945 */ /* 0x000fe60003800000 */
[----:B------:R-:W-:-:S05]  /*4c40*/  FFMA R87, R166, R9, R73 ;  /* 0x00000009a6577223 */ /* 0x000fca0000000049 */
[----:B------:R0:W-:Y:S01]  /*4c50*/  @P2 STG.E desc[UR16][R70.64], R87 ;  /* 0x0000005746002986 */ /* 0x0001e2000c101910 */
[----:B------:R-:W-:-:S04]  /*4c60*/  IADD3 R72, P2, R12, R99, RZ ;  /* 0x000000630c487210 */ /* 0x000fc80007f5e0ff */
[----:B------:R-:W-:Y:S02]  /*4c70*/  IADD3.X R73, R13, R97, RZ, P2, !PT ;  /* 0x000000610d497210 */ /* 0x000fe400017fe4ff */
[----:B------:R-:W-:-:S13]  /*4c80*/  ISETP.GT.AND P2, PT, R89, 0x8, P3 ;  /* 0x000000085900780c */ /* 0x000fda0001f44270 */
[----:B0-----:R-:W-:Y:S05]  /*4c90*/  @!P2 BRA `(.L_x_77) ;  /* 0x000000000004a947 */ /* 0x001fea0003800000 */
[----:B------:R0:W5:Y:S02]  /*4ca0*/  LDG.E.LTC128B R95, desc[UR16][R78.64+0x20] ;  /* 0x000020104e5f7981 */ /* 0x000164000c1e1920 */
.L_x_77:
[----:B------:R-:W-:Y:S05]  /*4cb0*/  BSYNC B1 ;  /* 0x0000000000017941 */ /* 0x000fea0003800000 */
.L_x_76:
        /* <DEDUP_REMOVED lines=9> */
.L_x_79:
[----:B------:R-:W-:Y:S05]  /*4d50*/  BSYNC B1 ;  /* 0x0000000000017941 */ /* 0x000fea0003800000 */
.L_x_78:
[----:B-----5:R-:W-:Y:S01]  /*4d60*/  FMUL R87, R95, R88 ;  /* 0x000000585f577220 */ /* 0x020fe20000400000 */
[----:B------:R-:W-:Y:S01]  /*4d70*/  ISETP.GT.AND P3, PT, R105, 0x38, PT ;  /* 0x000000386900780c */ /* 0x000fe20003f64270 */
[----:B------:R-:W-:Y:S02]  /*4d80*/  BSSY B1, `(.L_x_80) ;  /* 0x0000008000017945 */ /* 0x000fe40003800000 */
[----:B------:R-:W-:-:S05]  /*4d90*/  FFMA R87, R162, R9, R87 ;  /* 0x00000009a2577223 */ /* 0x000fca0000000057 */
[----:B------:R0:W-:Y:S01]  /*4da0*/  @P2 STG.E desc[UR16][R164.64+0x20], R87 ;  /* 0x00002057a4002986 */ /* 0x0001e2000c101910 */
[----:B------:R-:W-:-:S05]  /*4db0*/  IADD3 R162, P2, R170, R99, RZ ;  /* 0x00000063aaa27210 */ /* 0x000fca0007f5e0ff */
[----:B------:R-:W-:Y:S01]  /*4dc0*/  IMAD.X R163, R171, 0x1, R97, P2 ;  /* 0x00000001aba37824 */ /* 0x000fe200010e0661 */
[----:B------:R-:W-:-:S13]  /*4dd0*/  ISETP.GT.AND P2, PT, R89, RZ, P3 ;  /* 0x000000ff5900720c */ /* 0x000fda0001f44270 */
[----:B0-----:R-:W-:Y:S05]  /*4de0*/  @!P2 BRA `(.L_x_81) ;  /* 0x000000000004a947 */ /* 0x001fea0003800000 */
[----:B------:R0:W5:Y:S02]  /*4df0*/  LDG.E.LTC128B R95, desc[UR16][R60.64] ;  /* 0x000000103c5f7981 */ /* 0x000164000c1e1920 */
.L_x_81:
[----:B------:R-:W-:Y:S05]  /*4e00*/  BSYNC B1 ;  /* 0x0000000000017941 */ /* 0x000fea0003800000 */
.L_x_80:
[----:B0----5:R-:W-:Y:S01]  /*4e10*/  FMUL R61, R95, R88 ;  /* 0x000000585f3d7220 */ /* 0x021fe20000400000 */
[----:B------:R-:W-:Y:S03]  /*4e20*/  BSSY B1, `(.L_x_82) ;  /* 0x0000009000017945 */ /* 0x000fe60003800000 */
[----:B------:R-:W-:-:S05]  /*4e30*/  FFMA R87, R160, R9, R61 ;  /* 0x00000009a0577223 */ /* 0x000fca000000003d */
[----:B------:R0:W-:Y:S01]  /*4e40*/  @P2 STG.E desc[UR16][R162.64], R87 ;  /* 0x00000057a2002986 */ /* 0x0001e2000c101910 */
[----:B------:R-:W-:-:S05]  /*4e50*/  IADD3 R60, P2, R70, R99, RZ ;  /* 0x00000063463c7210 */ /* 0x000fca0007f5e0ff */
[----:B------:R-:W-:Y:S01]  /*4e60*/  IMAD.X R61, R71, 0x1, R97, P2 ;  /* 0x00000001473d7824 */ /* 0x000fe200010e0661 */
[----:B------:R-:W-:-:S04]  /*4e70*/  ISETP.GT.AND P2, PT, R105, 0x39, PT ;  /* 0x000000396900780c */ /* 0x000fc80003f44270 */
[----:B------:R-:W-:-:S13]  /*4e80*/  ISETP.GT.AND P5, PT, R89, RZ, P2 ;  /* 0x000000ff5900720c */ /* 0x000fda00017a4270 */
[----:B0-----:R-:W-:Y:S05]  /*4e90*/  @!P5 BRA `(.L_x_83) ;  /* 0x000000000004d947 */ /* 0x001fea0003800000 */
[----:B------:R0:W5:Y:S02]  /*4ea0*/  LDG.E.LTC128B R95, desc[UR16][R62.64] ;  /* 0x000000103e5f7981 */ /* 0x000164000c1e1920 */
.L_x_83:
[----:B------:R-:W-:Y:S05]  /*4eb0*/  BSYNC B1 ;  /* 0x0000000000017941 */ /* 0x000fea0003800000 */
.L_x_82:
[----:B0----5:R-:W-:Y:S01]  /*4ec0*/  FMUL R63, R95, R88 ;  /* 0x000000585f3f7220 */ /* 0x021fe20000400000 */
[----:B------:R-:W-:Y:S03]  /*4ed0*/  BSSY B1, `(.L_x_84) ;  /* 0x000000a000017945 */ /* 0x000fe60003800000 */
[----:B------:R-:W-:-:S05]  /*4ee0*/  FFMA R87, R158, R9, R63 ;  /* 0x000000099e577223 */ /* 0x000fca000000003f */
[----:B------:R0:W-:Y:S01]  /*4ef0*/  @P5 STG.E desc[UR16][R60.64], R87 ;  /* 0x000000573c005986 */ /* 0x0001e2000c101910 */
[----:B------:R-:W-:-:S05]  /*4f00*/  IADD3 R62, P5, R164, R99, RZ ;  /* 0x00000063a43e7210 */ /* 0x000fca0007fbe0ff */
[----:B------:R-:W-:Y:S01]  /*4f10*/  IMAD.X R63, R165, 0x1, R97, P5 ;  /* 0x00000001a53f7824 */ /* 0x000fe200028e0661 */
[----:B------:R-:W-:-:S05]  /*4f20*/  IADD3 R158, P5, R72, R99, RZ ;  /* 0x00000063489e7210 */ /* 0x000fca0007fbe0ff */
[----:B------:R-:W-:Y:S01]  /*4f30*/  IMAD.X R159, R73, 0x1, R97, P5 ;  /* 0x00000001499f7824 */ /* 0x000fe200028e0661 */
[----:B------:R-:W-:-:S13]  /*4f40*/  ISETP.GT.AND P5, PT, R89, 0x8, P3 ;  /* 0x000000085900780c */ /* 0x000fda0001fa4270 */
[----:B0-----:R-:W-:Y:S05]  /*4f50*/  @!P5 BRA `(.L_x_85) ;  /* 0x000000000004d947 */ /* 0x001fea0003800000 */
[----:B------:R0:W5:Y:S02]  /*4f60*/  LDG.E.LTC128B R95, desc[UR16][R10.64+0x20] ;  /* 0x000020100a5f7981 */ /* 0x000164000c1e1920 */
.L_x_85:
[----:B------:R-:W-:Y:S05]  /*4f70*/  BSYNC B1 ;  /* 0x0000000000017941 */ /* 0x000fea0003800000 */
.L_x_84:
[----:B-----5:R-:W-:Y:S01]  /*4f80*/  FMUL R87, R95, R88 ;  /* 0x000000585f577220 */ /* 0x020fe20000400000 */
[----:B------:R-:W-:Y:S03]  /*4f90*/  BSSY B1, `(.L_x_86) ;  /* 0x0000006000017945 */ /* 0x000fe60003800000 */
[----:B------:R-:W-:-:S05]  /*4fa0*/  FFMA R87, R156, R9, R87 ;  /* 0x000000099c577223 */ /* 0x000fca0000000057 */
[----:B------:R0:W-:Y:S01]  /*4fb0*/  @P5 STG.E desc[UR16][R158.64+0x20], R87 ;  /* 0x000020579e005986 */ /* 0x0001e2000c101910 */
[----:B------:R-:W-:-:S13]  /*4fc0*/  ISETP.GT.AND P5, PT, R89, 0x8, P2 ;  /* 0x000000085900780c */ /* 0x000fda00017a4270 */
[----:B0-----:R-:W-:Y:S05]  /*4fd0*/  @!P5 BRA `(.L_x_87) ;  /* 0x000000000004d947 */ /* 0x001fea0003800000 */
[----:B------:R0:W5:Y:S02]  /*4fe0*/  LDG.E.LTC128B R95, desc[UR16][R58.64+0x20] ;  /* 0x000020103a5f7981 */ /* 0x000164000c1e1920 */
.L_x_87:
[----:B------:R-:W-:Y:S05]  /*4ff0*/  BSYNC B1 ;  /* 0x0000000000017941 */ /* 0x000fea0003800000 */
.L_x_86:
[----:B-----5:R-:W-:Y:S01]  /*5000*/  FMUL R87, R95, R88 ;  /* 0x000000585f577220 */ /* 0x020fe20000400000 */
[----:B------:R-:W-:Y:S03]  /*5010*/  BSSY B1, `(.L_x_88) ;  /* 0x0000006000017945 */ /* 0x000fe60003800000 */
[----:B------:R-:W-:-:S05]  /*5020*/  FFMA R87, R154, R9, R87 ;  /* 0x000000099a577223 */ /* 0x000fca0000000057 */
[----:B------:R0:W-:Y:S01]  /*5030*/  @P5 STG.E desc[UR16][R62.64+0x20], R87 ;  /* 0x000020573e005986 */ /* 0x0001e2000c101910 */
[----:B------:R-:W-:-:S13]  /*5040*/  ISETP.GT.AND P5, PT, R89, 0x80, P1 ;  /* 0x000000805900780c */ /* 0x000fda0000fa4270 */
[----:B0-----:R-:W-:Y:S05]  /*5050*/  @!P5 BRA `(.L_x_89) ;  /* 0x000000000004d947 */ /* 0x001fea0003800000 */
[----:B------:R0:W5:Y:S02]  /*5060*/  LDG.E.LTC128B R95, desc[UR16][R24.64+0x200] ;  /* 0x00020010185f7981 */ /* 0x000164000c1e1920 */
.L_x_89:
[----:B------:R-:W-:Y:S05]  /*5070*/  BSYNC B1 ;  /* 0x0000000000017941 */ /* 0x000fea0003800000 */
.L_x_88:
[----:B-----5:R-:W-:Y:S01]  /*5080*/  FMUL R87, R95, R88 ;  /* 0x000000585f577220 */ /* 0x020fe20000400000 */
[----:B------:R-:W-:Y:S03]  /*5090*/  BSSY B1, `(.L_x_90) ;  /* 0x0000007000017945 */ /* 0x000fe60003800000 */
[----:B------:R-:W-:-:S05]  /*50a0*/  FFMA R87, R152, R9, R87 ;  /* 0x0000000998577223 */ /* 0x000fca0000000057 */
[----:B------:R0:W-:Y:S01]  /*50b0*/  @P5 STG.E desc[UR16][R20.64+0x200], R87 ;  /* 0x0002005714005986 */ /* 0x0001e2000c101910 */
[----:B------:R-:W-:-:S04]  /*50c0*/  LOP3.LUT P5, RZ, R91, 0x2, RZ, 0xc0, !PT ;  /* 0x000000025bff7812 */ /* 0x000fc800078ac0ff */
[----:B------:R-:W-:-:S13]  /*50d0*/  ISETP.GT.AND P5, PT, R89, 0x80, P5 ;  /* 0x000000805900780c */ /* 0x000fda0002fa4270 */
[----:B0-----:R-:W-:Y:S05]  /*50e0*/  @!P5 BRA `(.L_x_91) ;  /* 0x000000000004d947 */ /* 0x001fea0003800000 */
[----:B------:R0:W5:Y:S02]  /*50f0*/  LDG.E.LTC128B R95, desc[UR16][R26.64+0x200] ;  /* 0x000200101a5f7981 */ /* 0x000164000c1e1920 */
.L_x_91:
[----:B------:R-:W-:Y:S05]  /*5100*/  BSYNC B1 ;  /* 0x0000000000017941 */ /* 0x000fea0003800000 */
.L_x_90:
[----:B-----5:R-:W-:Y:S01]  /*5110*/  FMUL R87, R95, R88 ;  /* 0x000000585f577220 */ /* 0x020fe20000400000 */
[----:B------:R-:W-:Y:S01]  /*5120*/  ISETP.GT.AND P1, PT, R89, 0x88, P1 ;  /* 0x000000885900780c */ /* 0x000fe20000f24270 */
[----:B------:R-:W-:Y:S02]  /*5130*/  BSSY B1, `(.L_x_92) ;  /* 0x0000005000017945 */ /* 0x000fe40003800000 */
[----:B------:R-:W-:-:S05]  /*5140*/  FFMA R87, R150, R9, R87 ;  /* 0x0000000996577223 */ /* 0x000fca0000000057 */
[----:B------:R0:W-:Y:S05]  /*5150*/  @P5 STG.E desc[UR16][R22.64+0x200], R87 ;  /* 0x0002005716005986 */ /* 0x0001ea000c101910 */
[----:B------:R-:W-:Y:S05]  /*5160*/  @!P1 BRA `(.L_x_93) ;  /* 0x0000000000049947 */ /* 0x000fea0003800000 */
[----:B------:R0:W5:Y:S02]  /*5170*/  LDG.E.LTC128B R95, desc[UR16][R24.64+0x220] ;  /* 0x00022010185f7981 */ /* 0x000164000c1e1920 */
.L_x_93:
[----:B------:R-:W-:Y:S05]  /*5180*/  BSYNC B1 ;  /* 0x0000000000017941 */ /* 0x000fea0003800000 */
.L_x_92:
[----:B0----5:R-:W-:Y:S01]  /*5190*/  FMUL R25, R95, R88 ;  /* 0x000000585f197220 */ /* 0x021fe20000400000 */
[----:B------:R-:W-:Y:S01]  /*51a0*/  LOP3.LUT P5, RZ, R91, 0x2, RZ, 0xc0, !PT ;  /* 0x000000025bff7812 */ /* 0x000fe200078ac0ff */
[----:B------:R-:W-:Y:S02]  /*51b0*/  BSSY B1, `(.L_x_94) ;  /* 0x0000006000017945 */ /* 0x000fe40003800000 */
[----:B------:R-:W-:-:S05]  /*51c0*/  FFMA R25, R148, R9, R25 ;  /* 0x0000000994197223 */ /* 0x000fca0000000019 */
[----:B------:R0:W-:Y:S01]  /*51d0*/  @P1 STG.E desc[UR16][R20.64+0x220], R25 ;  /* 0x0002201914001986 */ /* 0x0001e2000c101910 */
[----:B------:R-:W-:-:S13]  /*51e0*/  ISETP.GT.AND P1, PT, R89, 0x88, P5 ;  /* 0x000000885900780c */ /* 0x000fda0002f24270 */
[----:B0-----:R-:W-:Y:S05]  /*51f0*/  @!P1 BRA `(.L_x_95) ;  /* 0x0000000000049947 */ /* 0x001fea0003800000 */
[----:B------:R0:W5:Y:S02]  /*5200*/  LDG.E.LTC128B R95, desc[UR16][R26.64+0x220] ;  /* 0x000220101a5f7981 */ /* 0x000164000c1e1920 */
.L_x_95:
[----:B------:R-:W-:Y:S05]  /*5210*/  BSYNC B1 ;  /* 0x0000000000017941 */ /* 0x000fea0003800000 */
.L_x_94:
[----:B-----5:R-:W-:Y:S01]  /*5220*/  FMUL R21, R95, R88 ;  /* 0x000000585f157220 */ /* 0x020fe20000400000 */
[----:B------:R-:W-:Y:S01]  /*5230*/  LOP3.LUT P5, RZ, R91, 0x4, RZ, 0xc0, !PT ;  /* 0x000000045bff7812 */ /* 0x000fe200078ac0ff */
[----:B------:R-:W-:Y:S02]  /*5240*/  BSSY B1, `(.L_x_96) ;  /* 0x0000006000017945 */ /* 0x000fe40003800000 */
[----:B------:R-:W-:-:S05]  /*5250*/  FFMA R21, R146, R9, R21 ;  /* 0x0000000992157223 */ /* 0x000fca0000000015 */
[----:B------:R0:W-:Y:S01]  /*5260*/  @P1 STG.E desc[UR16][R22.64+0x220], R21 ;  /* 0x0002201516001986 */ /* 0x0001e2000c101910 */
[----:B------:R-:W-:-:S13]  /*5270*/  ISETP.GT.AND P1, PT, R89, 0x80, P5 ;  /* 0x000000805900780c */ /* 0x000fda0002f24270 */
[----:B0-----:R-:W-:Y:S05]  /*5280*/  @!P1 BRA `(.L_x_97) ;  /* 0x0000000000049947 */ /* 0x001fea0003800000 */
[----:B------:R0:W5:Y:S02]  /*5290*/  LDG.E.LTC128B R95, desc[UR16][R28.64+0x200] ;  /* 0x000200101c5f7981 */ /* 0x000164000c1e1920 */
.L_x_97:
[----:B------:R-:W-:Y:S05]  /*52a0*/  BSYNC B1 ;  /* 0x0000000000017941 */ /* 0x000fea0003800000 */
.L_x_96:
[----:B-----5:R-:W-:Y:S01]  /*52b0*/  FMUL R21, R95, R88 ;  /* 0x000000585f157220 */ /* 0x020fe20000400000 */
[----:B------:R-:W-:Y:S03]  /*52c0*/  BSSY B1, `(.L_x_98) ;  /* 0x0000006000017945 */ /* 0x000fe60003800000 */
[----:B------:R-:W-:-:S05]  /*52d0*/  FFMA R21, R144, R9, R21 ;  /* 0x0000000990157223 */ /* 0x000fca0000000015 */
[----:B------:R0:W-:Y:S01]  /*52e0*/  @P1 STG.E desc[UR16][R30.64+0x200], R21 ;  /* 0x000200151e001986 */ /* 0x0001e2000c101910 */
[----:B------:R-:W-:-:S13]  /*52f0*/  ISETP.GT.AND P1, PT, R89, 0x80, P4 ;  /* 0x000000805900780c */ /* 0x000fda0002724270 */
[----:B0-----:R-:W-:Y:S05]  /*5300*/  @!P1 BRA `(.L_x_99) ;  /* 0x0000000000049947 */ /* 0x001fea0003800000 */
[----:B------:R0:W5:Y:S02]  /*5310*/  LDG.E.LTC128B R95, desc[UR16][R34.64+0x200] ;  /* 0x00020010225f7981 */ /* 0x000164000c1e1920 */
.L_x_99:
[----:B------:R-:W-:Y:S05]  /*5320*/  BSYNC B1 ;  /* 0x0000000000017941 */ /* 0x000fea0003800000 */
.L_x_98:
[----:B-----5:R-:W-:Y:S01]  /*5330*/  FMUL R21, R95, R88 ;  /* 0x000000585f157220 */ /* 0x020fe20000400000 */
[----:B------:R-:W-:Y:S03]  /*5340*/  BSSY B1, `(.L_x_100) ;  /* 0x0000006000017945 */ /* 0x000fe60003800000 */
[----:B------:R-:W-:-:S05]  /*5350*/  FFMA R21, R142, R9, R21 ;  /* 0x000000098e157223 */ /* 0x000fca0000000015 */
[----:B------:R0:W-:Y:S01]  /*5360*/  @P1 STG.E desc[UR16][R32.64+0x200], R21 ;  /* 0x0002001520001986 */ /* 0x0001e2000c101910 */
[----:B------:R-:W-:-:S13]  /*5370*/  ISETP.GT.AND P1, PT, R89, 0x88, P5 ;  /* 0x000000885900780c */ /* 0x000fda0002f24270 */
[----:B0-----:R-:W-:Y:S05]  /*5380*/  @!P1 BRA `(.L_x_101) ;  /* 0x0000000000049947 */ /* 0x001fea0003800000 */
[----:B------:R0:W5:Y:S02]  /*5390*/  LDG.E.LTC128B R95, desc[UR16][R28.64+0x220] ;  /* 0x000220101c5f7981 */ /* 0x000164000c1e1920 */
.L_x_101:
[----:B------:R-:W-:Y:S05]  /*53a0*/  BSYNC B1 ;  /* 0x0000000000017941 */ /* 0x000fea0003800000 */
.L_x_100:
[----:B-----5:R-:W-:Y:S01]  /*53b0*/  FMUL R21, R95, R88 ;  /* 0x000000585f157220 */ /* 0x020fe20000400000 */
[----:B------:R-:W-:Y:S01]  /*53c0*/  ISETP.GT.AND P4, PT, R89, 0x88, P4 ;  /* 0x000000885900780c */ /* 0x000fe20002784270 */
[----:B------:R-:W-:Y:S02]  /*53d0*/  BSSY B1, `(.L_x_102) ;  /* 0x0000005000017945 */ /* 0x000fe40003800000 */
[----:B------:R-:W-:-:S05]  /*53e0*/  FFMA R21, R140, R9, R21 ;  /* 0x000000098c157223 */ /* 0x000fca0000000015 */
[----:B------:R0:W-:Y:S05]  /*53f0*/  @P1 STG.E desc[UR16][R30.64+0x220], R21 ;  /* 0x000220151e001986 */ /* 0x0001ea000c101910 */
[----:B------:R-:W-:Y:S05]  /*5400*/  @!P4 BRA `(.L_x_103) ;  /* 0x000000000004c947 */ /* 0x000fea0003800000 */
[----:B------:R0:W5:Y:S02]  /*5410*/  LDG.E.LTC128B R95, desc[UR16][R34.64+0x220] ;  /* 0x00022010225f7981 */ /* 0x000164000c1e1920 */
.L_x_103:
[----:B------:R-:W-:Y:S05]  /*5420*/  BSYNC B1 ;  /* 0x0000000000017941 */ /* 0x000fea0003800000 */
.L_x_102:
[----:B0----5:R-:W-:Y:S01]  /*5430*/  FMUL R21, R95, R88 ;  /* 0x000000585f157220 */ /* 0x021fe20000400000 */
[----:B------:R-:W-:Y:S01]  /*5440*/  ISETP.NE.AND P5, PT, R6, RZ, PT ;  /* 0x000000ff0600720c */ /* 0x000fe20003fa5270 */
[----:B------:R-:W-:Y:S02]  /*5450*/  BSSY B1, `(.L_x_104) ;  /* 0x0000006000017945 */ /* 0x000fe40003800000 */
[----:B------:R-:W-:Y:S01]  /*5460*/  FFMA R21, R138, R9, R21 ;  /* 0x000000098a157223 */ /* 0x000fe20000000015 */
[----:B------:R-:W-:-:S04]  /*5470*/  ISETP.GT.AND P1, PT, R89, 0x80, P5 ;  /* 0x000000805900780c */ /* 0x000fc80002f24270 */
[----:B------:R0:W-:Y:S09]  /*5480*/  @P4 STG.E desc[UR16][R32.64+0x220], R21 ;  /* 0x0002201520004986 */ /* 0x0001f2000c101910 */
[----:B------:R-:W-:Y:S05]  /*5490*/  @!P1 BRA `(.L_x_105) ;  /* 0x0000000000049947 */ /* 0x000fea0003800000 */
[----:B------:R0:W5:Y:S02]  /*54a0*/  LDG.E.LTC128B R95, desc[UR16][R42.64+0x200] ;  /* 0x000200102a5f7981 */ /* 0x000164000c1e1920 */
.L_x_105:
[----:B------:R-:W-:Y:S05]  /*54b0*/  BSYNC B1 ;  /* 0x0000000000017941 */ /* 0x000fea0003800000 */
.L_x_104:
[----:B0----5:R-:W-:Y:S01]  /*54c0*/  FMUL R21, R95, R88 ;  /* 0x000000585f157220 */ /* 0x021fe20000400000 */
[----:B------:R-:W-:Y:S01]  /*54d0*/  @P1 IMAD.MOV.U32 R20, RZ, RZ, R38 ;  /* 0x000000ffff141224 */ /* 0x000fe200078e0026 */
[----:B------:R-:W-:Y:S01]  /*54e0*/  ISETP.NE.AND P4, PT, R101, RZ, PT ;  /* 0x000000ff6500720c */ /* 0x000fe20003f85270 */
[----:B------:R-:W-:Y:S01]  /*54f0*/  BSSY B1, `(.L_x_106) ;  /* 0x0000007000017945 */ /* 0x000fe20003800000 */
[----:B------:R-:W-:Y:S01]  /*5500*/  FFMA R23, R136, R9, R21 ;  /* 0x0000000988177223 */ /* 0x000fe20000000015 */
[----:B------:R-:W-:-:S05]  /*5510*/  @P1 IMAD.MOV.U32 R21, RZ, RZ, R39 ;  /* 0x000000ffff151224 */ /* 0x000fca00078e0027 */
[----:B------:R0:W-:Y:S01]  /*5520*/  @P1 STG.E desc[UR16][R20.64+0x200], R23 ;  /* 0x0002001714001986 */ /* 0x0001e2000c101910 */
[----:B------:R-:W-:-:S13]  /*5530*/  ISETP.GT.AND P1, PT, R89, 0x80, P4 ;  /* 0x000000805900780c */ /* 0x000fda0002724270 */
[----:B0-----:R-:W-:Y:S05]  /*5540*/  @!P1 BRA `(.L_x_107) ;  /* 0x0000000000049947 */ /* 0x001fea0003800000 */
[----:B------:R0:W5:Y:S02]  /*5550*/  LDG.E.LTC128B R95, desc[UR16][R44.64+0x200] ;  /* 0x000200102c5f7981 */ /* 0x000164000c1e1920 */
.L_x_107:
[----:B------:R-:W-:Y:S05]  /*5560*/  BSYNC B1 ;  /* 0x0000000000017941 */ /* 0x000fea0003800000 */
.L_x_106:
[----:B-----5:R-:W-:Y:S01]  /*5570*/  FMUL R21, R95, R88 ;  /* 0x000000585f157220 */ /* 0x020fe20000400000 */
[----:B------:R-:W-:Y:S01]  /*5580*/  @P1 IMAD.MOV.U32 R20, RZ, RZ, R36 ;  /* 0x000000ffff141224 */ /* 0x000fe200078e0024 */
[----:B------:R-:W-:Y:S02]  /*5590*/  BSSY B1, `(.L_x_108) ;  /* 0x0000007000017945 */ /* 0x000fe40003800000 */
[----:B------:R-:W-:Y:S01]  /*55a0*/  FFMA R23, R134, R9, R21 ;  /* 0x0000000986177223 */ /* 0x000fe20000000015 */
[----:B------:R-:W-:-:S05]  /*55b0*/  @P1 MOV R21, R37 ;  /* 0x0000002500151202 */ /* 0x000fca0000000f00 */
[----:B------:R0:W-:Y:S01]  /*55c0*/  @P1 STG.E desc[UR16][R20.64+0x200], R23 ;  /* 0x0002001714001986 */ /* 0x0001e2000c101910 */
[----:B------:R-:W-:-:S13]  /*55d0*/  ISETP.GT.AND P1, PT, R89, 0x88, P5 ;  /* 0x000000885900780c */ /* 0x000fda0002f24270 */
[----:B0-----:R-:W-:Y:S05]  /*55e0*/  @!P1 BRA `(.L_x_109) ;  /* 0x0000000000049947 */ /* 0x001fea0003800000 */
[----:B------:R0:W5:Y:S02]  /*55f0*/  LDG.E.LTC128B R95, desc[UR16][R42.64+0x220] ;  /* 0x000220102a5f7981 */ /* 0x000164000c1e1920 */
.L_x_109:
[----:B------:R-:W-:Y:S05]  /*5600*/  BSYNC B1 ;  /* 0x0000000000017941 */ /* 0x000fea0003800000 */
.L_x_108:
[----:B-----5:R-:W-:Y:S01]  /*5610*/  FMUL R21, R95, R88 ;  /* 0x000000585f157220 */ /* 0x020fe20000400000 */
[----:B------:R-:W-:Y:S03]  /*5620*/  BSSY B1, `(.L_x_110) ;  /* 0x0000006000017945 */ /* 0x000fe60003800000 */
[----:B------:R-:W-:-:S05]  /*5630*/  FFMA R21, R132, R9, R21 ;  /* 0x0000000984157223 */ /* 0x000fca0000000015 */
[----:B------:R0:W-:Y:S01]  /*5640*/  @P1 STG.E desc[UR16][R38.64+0x220], R21 ;  /* 0x0002201526001986 */ /* 0x0001e2000c101910 */
[----:B------:R-:W-:-:S13]  /*5650*/  ISETP.GT.AND P1, PT, R89, 0x88, P4 ;  /* 0x000000885900780c */ /* 0x000fda0002724270 */
[----:B0-----:R-:W-:Y:S05]  /*5660*/  @!P1 BRA `(.L_x_111) ;  /* 0x0000000000049947 */ /* 0x001fea0003800000 */
[----:B------:R0:W5:Y:S02]  /*5670*/  LDG.E.LTC128B R95, desc[UR16][R44.64+0x220] ;  /* 0x000220102c5f7981 */ /* 0x000164000c1e1920 */
.L_x_111:
[----:B------:R-:W-:Y:S05]  /*5680*/  BSYNC B1 ;  /* 0x0000000000017941 */ /* 0x000fea0003800000 */
.L_x_110:
[----:B-----5:R-:W-:Y:S01]  /*5690*/  FMUL R21, R95, R88 ;  /* 0x000000585f157220 */ /* 0x020fe20000400000 */
[----:B------:R-:W-:Y:S01]  /*56a0*/  ISETP.NE.AND P5, PT, R103, RZ, PT ;  /* 0x000000ff6700720c */ /* 0x000fe20003fa5270 */
[----:B------:R-:W-:Y:S02]  /*56b0*/  BSSY B1, `(.L_x_112) ;  /* 0x0000006000017945 */ /* 0x000fe40003800000 */
[----:B------:R-:W-:-:S05]  /*56c0*/  FFMA R21, R130, R9, R21 ;  /* 0x0000000982157223 */ /* 0x000fca0000000015 */
[----:B------:R0:W-:Y:S01]  /*56d0*/  @P1 STG.E desc[UR16][R36.64+0x220], R21 ;  /* 0x0002201524001986 */ /* 0x0001e2000c101910 */
[----:B------:R-:W-:-:S13]  /*56e0*/  ISETP.GT.AND P1, PT, R89, 0x80, P5 ;  /* 0x000000805900780c */ /* 0x000fda0002f24270 */
[----:B0-----:R-:W-:Y:S05]  /*56f0*/  @!P1 BRA `(.L_x_113) ;  /* 0x0000000000049947 */ /* 0x001fea0003800000 */
[----:B------:R0:W5:Y:S02]  /*5700*/  LDG.E.LTC128B R95, desc[UR16][R50.64+0x200] ;  /* 0x00020010325f7981 */ /* 0x000164000c1e1920 */
.L_x_113:
[----:B------:R-:W-:Y:S05]  /*5710*/  BSYNC B1 ;  /* 0x0000000000017941 */ /* 0x000fea0003800000 */
.L_x_112:
        /* <DEDUP_REMOVED lines=8> */
.L_x_115:
[----:B------:R-:W-:Y:S05]  /*57a0*/  BSYNC B1 ;  /* 0x0000000000017941 */ /* 0x000fea0003800000 */
.L_x_114:
[----:B-----5:R-:W-:Y:S01]  /*57b0*/  FMUL R21, R95, R88 ;  /* 0x000000585f157220 */ /* 0x020fe20000400000 */
[----:B------:R-:W-:Y:S03]  /*57c0*/  BSSY B1, `(.L_x_116) ;  /* 0x0000006000017945 */ /* 0x000fe60003800000 */
[----:B------:R-:W-:-:S05]  /*57d0*/  FFMA R21, R126, R9, R21 ;  /* 0x000000097e157223 */ /* 0x000fca0000000015 */
[----:B------:R0:W-:Y:S01]  /*57e0*/  @P1 STG.E desc[UR16][R46.64+0x200], R21 ;  /* 0x000200152e001986 */ /* 0x0001e2000c101910 */
[----:B------:R-:W-:-:S13]  /*57f0*/  ISETP.GT.AND P1, PT, R89, 0x88, P5 ;  /* 0x000000885900780c */ /* 0x000fda0002f24270 */
[----:B0-----:R-:W-:Y:S05]  /*5800*/  @!P1 BRA `(.L_x_117) ;  /* 0x0000000000049947 */ /* 0x001fea0003800000 */
[----:B------:R0:W5:Y:S02]  /*5810*/  LDG.E.LTC128B R95, desc[UR16][R50.64+0x220] ;  /* 0x00022010325f7981 */ /* 0x000164000c1e1920 */
.L_x_117:
[----:B------:R-:W-:Y:S05]  /*5820*/  BSYNC B1 ;  /* 0x0000000000017941 */ /* 0x000fea0003800000 */
.L_x_116:
[----:B-----5:R-:W-:Y:S01]  /*5830*/  FMUL R21, R95, R88 ;  /* 0x000000585f157220 */ /* 0x020fe20000400000 */
[----:B------:R-:W-:Y:S03]  /*5840*/  BSSY B1, `(.L_x_118) ;  /* 0x0000006000017945 */ /* 0x000fe60003800000 */
[----:B------:R-:W-:-:S05]  /*5850*/  FFMA R21, R124, R9, R21 ;  /* 0x000000097c157223 */ /* 0x000fca0000000015 */
[----:B------:R0:W-:Y:S01]  /*5860*/  @P1 STG.E desc[UR16][R48.64+0x220], R21 ;  /* 0x0002201530001986 */ /* 0x0001e2000c101910 */
[----:B------:R-:W-:-:S13]  /*5870*/  ISETP.GT.AND P1, PT, R89, 0x88, P4 ;  /* 0x000000885900780c */ /* 0x000fda0002724270 */
[----:B0-----:R-:W-:Y:S05]  /*5880*/  @!P1 BRA `(.L_x_119) ;  /* 0x0000000000049947 */ /* 0x001fea0003800000 */
[----:B------:R0:W5:Y:S02]  /*5890*/  LDG.E.LTC128B R95, desc[UR16][R52.64+0x220] ;  /* 0x00022010345f7981 */ /* 0x000164000c1e1920 */
.L_x_119:
[----:B------:R-:W-:Y:S05]  /*58a0*/  BSYNC B1 ;  /* 0x0000000000017941 */ /* 0x000fea0003800000 */
.L_x_118:
        /* <DEDUP_REMOVED lines=8> */
.L_x_121:
[----:B------:R-:W-:Y:S05]  /*5930*/  BSYNC B1 ;  /* 0x0000000000017941 */ /* 0x000fea0003800000 */
.L_x_120:
        /* <DEDUP_REMOVED lines=8> */
.L_x_123:
[----:B------:R-:W-:Y:S05]  /*59c0*/  BSYNC B1 ;  /* 0x0000000000017941 */ /* 0x000fea0003800000 */
.L_x_122:
[----:B-----5:R-:W-:Y:S01]  /*59d0*/  FMUL R21, R95, R88 ;  /* 0x000000585f157220 */ /* 0x020fe20000400000 */
[----:B------:R-:W-:Y:S03]  /*59e0*/  BSSY B1, `(.L_x_124) ;  /* 0x0000006000017945 */ /* 0x000fe60003800000 */
[----:B------:R-:W-:-:S05]  /*59f0*/  FFMA R21, R118, R9, R21 ;  /* 0x0000000976157223 */ /* 0x000fca0000000015 */
[----:B------:R0:W-:Y:S01]  /*5a00*/  @P1 STG.E desc[UR16][R54.64+0x200], R21 ;  /* 0x0002001536001986 */ /* 0x0001e2000c101910 */
[----:B------:R-:W-:-:S13]  /*5a10*/  ISETP.GT.AND P1, PT, R89, 0x88, P5 ;  /* 0x000000885900780c */ /* 0x000fda0002f24270 */
[----:B0-----:R-:W-:Y:S05]  /*5a20*/  @!P1 BRA `(.L_x_125) ;  /* 0x0000000000049947 */ /* 0x001fea0003800000 */
[----:B------:R0:W5:Y:S02]  /*5a30*/  LDG.E.LTC128B R95, desc[UR16][R18.64+0x220] ;  /* 0x00022010125f7981 */ /* 0x000164000c1e1920 */
.L_x_125:
[----:B------:R-:W-:Y:S05]  /*5a40*/  BSYNC B1 ;  /* 0x0000000000017941 */ /* 0x000fea0003800000 */
.L_x_124:
[----:B0----5:R-:W-:Y:S01]  /*5a50*/  FMUL R19, R95, R88 ;  /* 0x000000585f137220 */ /* 0x021fe20000400000 */
[----:B------:R-:W-:Y:S03]  /*5a60*/  BSSY B1, `(.L_x_126) ;  /* 0x0000006000017945 */ /* 0x000fe60003800000 */
[----:B------:R-:W-:-:S05]  /*5a70*/  FFMA R19, R116, R9, R19 ;  /* 0x0000000974137223 */ /* 0x000fca0000000013 */
[----:B------:R0:W-:Y:S01]  /*5a80*/  @P1 STG.E desc[UR16][R56.64+0x220], R19 ;  /* 0x0002201338001986 */ /* 0x0001e2000c101910 */
[----:B------:R-:W-:-:S13]  /*5a90*/  ISETP.GT.AND P1, PT, R89, 0x88, P4 ;  /* 0x000000885900780c */ /* 0x000fda0002724270 */
[----:B0-----:R-:W-:Y:S05]  /*5aa0*/  @!P1 BRA `(.L_x_127) ;  /* 0x0000000000049947 */ /* 0x001fea0003800000 */
[----:B------:R0:W5:Y:S02]  /*5ab0*/  LDG.E.LTC128B R95, desc[UR16][R16.64+0x220] ;  /* 0x00022010105f7981 */ /* 0x000164000c1e1920 */
.L_x_127:
[----:B------:R-:W-:Y:S05]  /*5ac0*/  BSYNC B1 ;  /* 0x0000000000017941 */ /* 0x000fea0003800000 */
.L_x_126:
[----:B0----5:R-:W-:Y:S01]  /*5ad0*/  FMUL R17, R95, R88 ;  /* 0x000000585f117220 */ /* 0x021fe20000400000 */
[----:B------:R-:W-:Y:S01]  /*5ae0*/  ISETP.NE.AND P5, PT, R113, RZ, PT ;  /* 0x000000ff7100720c */ /* 0x000fe20003fa5270 */
[----:B------:R-:W-:Y:S02]  /*5af0*/  BSSY B1, `(.L_x_128) ;  /* 0x0000006000017945 */ /* 0x000fe40003800000 */
[----:B------:R-:W-:-:S05]  /*5b00*/  FFMA R17, R114, R9, R17 ;  /* 0x0000000972117223 */ /* 0x000fca0000000011 */
[----:B------:R0:W-:Y:S01]  /*5b10*/  @P1 STG.E desc[UR16][R76.64+0x220], R17 ;  /* 0x000220114c001986 */ /* 0x0001e2000c101910 */
[----:B------:R-:W-:-:S13]  /*5b20*/  ISETP.GT.AND P1, PT, R89, 0x80, P5 ;  /* 0x000000805900780c */ /* 0x000fda0002f24270 */
[----:B0-----:R-:W-:Y:S05]  /*5b30*/  @!P1 BRA `(.L_x_129) ;  /* 0x0000000000049947 */ /* 0x001fea0003800000 */
[----:B------:R0:W5:Y:S02]  /*5b40*/  LDG.E.LTC128B R95, desc[UR16][R66.64+0x200] ;  /* 0x00020010425f7981 */ /* 0x000164000c1e1920 */
.L_x_129:
[----:B------:R-:W-:Y:S05]  /*5b50*/  BSYNC B1 ;  /* 0x0000000000017941 */ /* 0x000fea0003800000 */
.L_x_128:
        /* <DEDUP_REMOVED lines=8> */
.L_x_131:
[----:B------:R-:W-:Y:S05]  /*5be0*/  BSYNC B1 ;  /* 0x0000000000017941 */ /* 0x000fea0003800000 */
.L_x_130:
[----:B-----5:R-:W-:Y:S01]  /*5bf0*/  FMUL R17, R95, R88 ;  /* 0x000000585f117220 */ /* 0x020fe20000400000 */
[----:B------:R-:W-:Y:S03]  /*5c00*/  BSSY B1, `(.L_x_132) ;  /* 0x0000006000017945 */ /* 0x000fe60003800000 */
[----:B------:R-:W-:-:S05]  /*5c10*/  FFMA R17, R110, R9, R17 ;  /* 0x000000096e117223 */ /* 0x000fca0000000011 */
[----:B------:R0:W-:Y:S01]  /*5c20*/  @P1 STG.E desc[UR16][R14.64+0x200], R17 ;  /* 0x000200110e001986 */ /* 0x0001e2000c101910 */
[----:B------:R-:W-:-:S13]  /*5c30*/  ISETP.GT.AND P1, PT, R89, 0x88, P5 ;  /* 0x000000885900780c */ /* 0x000fda0002f24270 */
[----:B0-----:R-:W-:Y:S05]  /*5c40*/  @!P1 BRA `(.L_x_133) ;  /* 0x0000000000049947 */ /* 0x001fea0003800000 */
[----:B------:R0:W5:Y:S02]  /*5c50*/  LDG.E.LTC128B R95, desc[UR16][R66.64+0x220] ;  /* 0x00022010425f7981 */ /* 0x000164000c1e1920 */
.L_x_133:
[----:B------:R-:W-:Y:S05]  /*5c60*/  BSYNC B1 ;  /* 0x0000000000017941 */ /* 0x000fea0003800000 */
.L_x_132:
[----:B-----5:R-:W-:Y:S01]  /*5c70*/  FMUL R15, R95, R88 ;  /* 0x000000585f0f7220 */ /* 0x020fe20000400000 */
[----:B------:R-:W-:Y:S03]  /*5c80*/  BSSY B1, `(.L_x_134) ;  /* 0x0000006000017945 */ /* 0x000fe60003800000 */
[----:B------:R-:W-:-:S05]  /*5c90*/  FFMA R15, R108, R9, R15 ;  /* 0x000000096c0f7223 */ /* 0x000fca000000000f */
[----:B------:R0:W-:Y:S01]  /*5ca0*/  @P1 STG.E desc[UR16][R12.64+0x220], R15 ;  /* 0x0002200f0c001986 */ /* 0x0001e2000c101910 */
[----:B------:R-:W-:-:S13]  /*5cb0*/  ISETP.GT.AND P1, PT, R89, 0x88, P4 ;  /* 0x000000885900780c */ /* 0x000fda0002724270 */
[----:B0-----:R-:W-:Y:S05]  /*5cc0*/  @!P1 BRA `(.L_x_135) ;  /* 0x0000000000049947 */ /* 0x001fea0003800000 */
[----:B------:R0:W5:Y:S02]  /*5cd0*/  LDG.E.LTC128B R95, desc[UR16][R68.64+0x220] ;  /* 0x00022010445f7981 */ /* 0x000164000c1e1920 */
.L_x_135:
[----:B------:R-:W-:Y:S05]  /*5ce0*/  BSYNC B1 ;  /* 0x0000000000017941 */ /* 0x000fea0003800000 */
.L_x_134:
        /* <DEDUP_REMOVED lines=8> */
.L_x_137:
[----:B------:R-:W-:Y:S05]  /*5d70*/  BSYNC B1 ;  /* 0x0000000000017941 */ /* 0x000fea0003800000 */
.L_x_136:
[----:B-----5:R-:W-:Y:S01]  /*5d80*/  FMUL R13, R95, R88 ;  /* 0x000000585f0d7220 */ /* 0x020fe20000400000 */
[----:B------:R-:W-:Y:S03]  /*5d90*/  BSSY B1, `(.L_x_138) ;  /* 0x0000006000017945 */ /* 0x000fe60003800000 */
[----:B------:R-:W-:-:S05]  /*5da0*/  FFMA R13, R104, R9, R13 ;  /* 0x00000009680d7223 */ /* 0x000fca000000000d */
[----:B------:R0:W-:Y:S01]  /*5db0*/  @P1 STG.E desc[UR16][R170.64+0x200], R13 ;  /* 0x0002000daa001986 */ /* 0x0001e2000c101910 */
[----:B------:R-:W-:-:S13]  /*5dc0*/  ISETP.GT.AND P1, PT, R89, 0x80, P6 ;  /* 0x000000805900780c */ /* 0x000fda0003724270 */
[----:B0-----:R-:W-:Y:S05]  /*5dd0*/  @!P1 BRA `(.L_x_139) ;  /* 0x0000000000049947 */ /* 0x001fea0003800000 */
[----:B------:R0:W5:Y:S02]  /*5de0*/  LDG.E.LTC128B R95, desc[UR16][R80.64+0x200] ;  /* 0x00020010505f7981 */ /* 0x000164000c1e1920 */
.L_x_139:
[----:B------:R-:W-:Y:S05]  /*5df0*/  BSYNC B1 ;  /* 0x0000000000017941 */ /* 0x000fea0003800000 */
.L_x_138:
[----:B-----5:R-:W-:Y:S01]  /*5e00*/  FMUL R13, R95, R88 ;  /* 0x000000585f0d7220 */ /* 0x020fe20000400000 */
[----:B------:R-:W-:Y:S01]  /*5e10*/  ISETP.GT.AND P4, PT, R89, 0x88, P4 ;  /* 0x000000885900780c */ /* 0x000fe20002784270 */
[----:B------:R-:W-:Y:S02]  /*5e20*/  BSSY B1, `(.L_x_140) ;  /* 0x0000005000017945 */ /* 0x000fe40003800000 */
[----:B------:R-:W-:-:S05]  /*5e30*/  FFMA R13, R102, R9, R13 ;  /* 0x00000009660d7223 */ /* 0x000fca000000000d */
[----:B------:R0:W-:Y:S05]  /*5e40*/  @P1 STG.E desc[UR16][R70.64+0x200], R13 ;  /* 0x0002000d46001986 */ /* 0x0001ea000c101910 */
[----:B------:R-:W-:Y:S05]  /*5e50*/  @!P4 BRA `(.L_x_141) ;  /* 0x000000000004c947 */ /* 0x000fea0003800000 */
[----:B------:R0:W5:Y:S02]  /*5e60*/  LDG.E.LTC128B R95, desc[UR16][R78.64+0x220] ;  /* 0x000220104e5f7981 */ /* 0x000164000c1e1920 */
.L_x_141:
[----:B------:R-:W-:Y:S05]  /*5e70*/  BSYNC B1 ;  /* 0x0000000000017941 */ /* 0x000fea0003800000 */
.L_x_140:
[----:B0----5:R-:W-:Y:S01]  /*5e80*/  FMUL R13, R95, R88 ;  /* 0x000000585f0d7220 */ /* 0x021fe20000400000 */
[----:B------:R-:W-:Y:S01]  /*5e90*/  ISETP.GT.AND P1, PT, R89, 0x88, P6 ;  /* 0x000000885900780c */ /* 0x000fe20003724270 */
[----:B------:R-:W-:Y:S02]  /*5ea0*/  BSSY B1, `(.L_x_142) ;  /* 0x0000005000017945 */ /* 0x000fe40003800000 */
[----:B------:R-:W-:-:S05]  /*5eb0*/  FFMA R13, R100, R9, R13 ;  /* 0x00000009640d7223 */ /* 0x000fca000000000d */
[----:B------:R0:W-:Y:S05]  /*5ec0*/  @P4 STG.E desc[UR16][R72.64+0x220], R13 ;  /* 0x0002200d48004986 */ /* 0x0001ea000c101910 */
[----:B------:R-:W-:Y:S05]  /*5ed0*/  @!P1 BRA `(.L_x_143) ;  /* 0x0000000000049947 */ /* 0x000fea0003800000 */
[----:B------:R0:W5:Y:S02]  /*5ee0*/  LDG.E.LTC128B R95, desc[UR16][R80.64+0x220] ;  /* 0x00022010505f7981 */ /* 0x000164000c1e1920 */
.L_x_143:
[----:B------:R-:W-:Y:S05]  /*5ef0*/  BSYNC B1 ;  /* 0x0000000000017941 */ /* 0x000fea0003800000 */
.L_x_142:
[----:B0----5:R-:W-:Y:S01]  /*5f00*/  FMUL R13, R95, R88 ;  /* 0x000000585f0d7220 */ /* 0x021fe20000400000 */
[----:B------:R-:W-:Y:S01]  /*5f10*/  ISETP.GT.AND P4, PT, R89, 0x80, P3 ;  /* 0x000000805900780c */ /* 0x000fe20001f84270 */
[----:B------:R-:W-:Y:S02]  /*5f20*/  BSSY B1, `(.L_x_144) ;  /* 0x0000005000017945 */ /* 0x000fe40003800000 */
[----:B------:R-:W-:-:S05]  /*5f30*/  FFMA R13, R98, R9, R13 ;  /* 0x00000009620d7223 */ /* 0x000fca000000000d */
[----:B------:R0:W-:Y:S05]  /*5f40*/  @P1 STG.E desc[UR16][R164.64+0x220], R13 ;  /* 0x0002200da4001986 */ /* 0x0001ea000c101910 */
[----:B------:R-:W-:Y:S05]  /*5f50*/  @!P4 BRA `(.L_x_145) ;  /* 0x000000000004c947 */ /* 0x000fea0003800000 */
[----:B------:R0:W5:Y:S02]  /*5f60*/  LDG.E.LTC128B R95, desc[UR16][R10.64+0x200] ;  /* 0x000200100a5f7981 */ /* 0x000164000c1e1920 */
.L_x_145:
[----:B------:R-:W-:Y:S05]  /*5f70*/  BSYNC B1 ;  /* 0x0000000000017941 */ /* 0x000fea0003800000 */
.L_x_144:
[----:B0----5:R-:W-:Y:S01]  /*5f80*/  FMUL R13, R95, R88 ;  /* 0x000000585f0d7220 */ /* 0x021fe20000400000 */
[----:B------:R-:W-:Y:S01]  /*5f90*/  ISETP.GT.AND P1, PT, R89, 0x80, P2 ;  /* 0x000000805900780c */ /* 0x000fe20001724270 */
[----:B------:R-:W-:Y:S02]  /*5fa0*/  BSSY B1, `(.L_x_146) ;  /* 0x0000005000017945 */ /* 0x000fe40003800000 */
[----:B------:R-:W-:-:S05]  /*5fb0*/  FFMA R13, R96, R9, R13 ;  /* 0x00000009600d7223 */ /* 0x000fca000000000d */
[----:B------:R0:W-:Y:S05]  /*5fc0*/  @P4 STG.E desc[UR16][R162.64+0x200], R13 ;  /* 0x0002000da2004986 */ /* 0x0001ea000c101910 */
[----:B------:R-:W-:Y:S05]  /*5fd0*/  @!P1 BRA `(.L_x_147) ;  /* 0x0000000000049947 */ /* 0x000fea0003800000 */
[----:B------:R0:W5:Y:S02]  /*5fe0*/  LDG.E.LTC128B R95, desc[UR16][R58.64+0x200] ;  /* 0x000200103a5f7981 */ /* 0x000164000c1e1920 */
.L_x_147:
[----:B------:R-:W-:Y:S05]  /*5ff0*/  BSYNC B1 ;  /* 0x0000000000017941 */ /* 0x000fea0003800000 */
.L_x_146:
[----:B0----5:R-:W-:Y:S01]  /*6000*/  FMUL R13, R95, R88 ;  /* 0x000000585f0d7220 */ /* 0x021fe20000400000 */
[----:B------:R-:W-:Y:S01]  /*6010*/  ISETP.GT.AND P3, PT, R89, 0x88, P3 ;  /* 0x000000885900780c */ /* 0x000fe20001f64270 */
[----:B------:R-:W-:Y:S02]  /*6020*/  BSSY B1, `(.L_x_148) ;  /* 0x0000005000017945 */ /* 0x000fe40003800000 */
[----:B------:R-:W-:-:S05]  /*6030*/  FFMA R13, R94, R9, R13 ;  /* 0x000000095e0d7223 */ /* 0x000fca000000000d */
[----:B------:R0:W-:Y:S05]  /*6040*/  @P1 STG.E desc[UR16][R60.64+0x200], R13 ;  /* 0x0002000d3c001986 */ /* 0x0001ea000c101910 */
[----:B------:R-:W-:Y:S05]  /*6050*/  @!P3 BRA `(.L_x_149) ;  /* 0x000000000004b947 */ /* 0x000fea0003800000 */
[----:B------:R0:W5:Y:S02]  /*6060*/  LDG.E.LTC128B R95, desc[UR16][R10.64+0x220] ;  /* 0x000220100a5f7981 */ /* 0x000164000c1e1920 */
.L_x_149:
[----:B------:R-:W-:Y:S05]  /*6070*/  BSYNC B1 ;  /* 0x0000000000017941 */ /* 0x000fea0003800000 */
.L_x_148:
[----:B0----5:R-:W-:Y:S01]  /*6080*/  FMUL R11, R95, R88 ;  /* 0x000000585f0b7220 */ /* 0x021fe20000400000 */
[----:B------:R-:W-:Y:S01]  /*6090*/  ISETP.GT.AND P2, PT, R89, 0x88, P2 ;  /* 0x000000885900780c */ /* 0x000fe20001744270 */
[----:B------:R-:W-:Y:S02]  /*60a0*/  BSSY B1, `(.L_x_150) ;  /* 0x0000005000017945 */ /* 0x000fe40003800000 */
[----:B------:R-:W-:-:S05]  /*60b0*/  FFMA R11, R92, R9, R11 ;  /* 0x000000095c0b7223 */ /* 0x000fca000000000b */
[----:B------:R0:W-:Y:S05]  /*60c0*/  @P3 STG.E desc[UR16][R158.64+0x220], R11 ;  /* 0x0002200b9e003986 */ /* 0x0001ea000c101910 */
[----:B------:R-:W-:Y:S05]  /*60d0*/  @!P2 BRA `(.L_x_151) ;  /* 0x000000000004a947 */ /* 0x000fea0003800000 */
[----:B------:R0:W5:Y:S02]  /*60e0*/  LDG.E.LTC128B R95, desc[UR16][R58.64+0x220] ;  /* 0x000220103a5f7981 */ /* 0x000164000c1e1920 */
.L_x_151:
[----:B------:R-:W-:Y:S05]  /*60f0*/  BSYNC B1 ;  /* 0x0000000000017941 */ /* 0x000fea0003800000 */
.L_x_150:
[----:B-----5:R-:W-:-:S04]  /*6100*/  FMUL R95, R95, R88 ;  /* 0x000000585f5f7220 */ /* 0x020fc80000400000 */
[----:B------:R-:W-:Y:S01]  /*6110*/  FFMA R95, R90, R9, R95 ;  /* 0x000000095a5f7223 */ /* 0x000fe2000000005f */
[----:B------:R-:W-:Y:S06]  /*6120*/  @!P2 BRA `(.L_x_152) ;  /* 0x00000010009ca947 */ /* 0x000fec0003800000 */
[----:B------:R0:W-:Y:S01]  /*6130*/  STG.E desc[UR16][R62.64+0x220], R95 ;  /* 0x0002205f3e007986 */ /* 0x0001e2000c101910 */
[----:B------:R-:W-:Y:S05]  /*6140*/  BRA `(.L_x_152) ;  /* 0x0000001000947947 */ /* 0x000fea0003800000 */
.L_x_29:
[----:B------:R-:W-:Y:S01]  /*6150*/  ULDC.64 UR6, c[0x0][0x6c0] ;  /* 0x0001b00000067ab9 */ /* 0x000fe20000000a00 */
[----:B------:R-:W-:Y:S01]  /*6160*/  P2R R62, PR, RZ, 0x1 ;  /* 0x00000001ff3e7803 */ /* 0x000fe20000000000 */
[-C--:B------:R-:W-:Y:S01]  /*6170*/  FMUL R95, R95, R9.reuse ;  /* 0x000000095f5f7220 */ /* 0x080fe20000400000 */
[C---:B------:R-:W-:Y:S01]  /*6180*/  LEA R10, P2, R22.reuse, UR6, 0x2 ;  /* 0x00000006160a7c11 */ /* 0x040fe2000f8410ff */
[-C--:B------:R-:W-:Y:S01]  /*6190*/  FMUL R97, R97, R9.reuse ;  /* 0x0000000961617220 */ /* 0x080fe20000400000 */
[----:B------:R-:W-:Y:S01]  /*61a0*/  ISETP.GT.AND P0, PT, R105, 0x1, PT ;  /* 0x000000016900780c */ /* 0x000fe20003f04270 */
[-C--:B------:R-:W-:Y:S01]  /*61b0*/  FMUL R15, R17, R9.reuse ;  /* 0x00000009110f7220 */ /* 0x080fe20000400000 */
[----:B------:R-:W-:Y:S01]  /*61c0*/  LEA.HI.X R11, R22, UR7, R21, 0x2, P2 ;  /* 0x00000007160b7c11 */ /* 0x000fe200090f1415 */
[----:B------:R-:W-:Y:S01]  /*61d0*/  FMUL R19, R18, R9 ;  /* 0x0000000912137220 */ /* 0x000fe20000400000 */
[C---:B------:R-:W-:Y:S01]  /*61e0*/  ISETP.GT.AND P2, PT, R89.reuse, RZ, P0 ;  /* 0x000000ff5900720c */ /* 0x040fe20000744270 */
[C---:B------:R-:W-:Y:S01]  /*61f0*/  IMAD.SHL.U32 R71, R32.reuse, 0x20, RZ ;  /* 0x0000002020477824 */ /* 0x040fe200078e00ff */
[C---:B------:R-:W-:Y:S01]  /*6200*/  LEA R12, P4, R32.reuse, R10, 0x2 ;  /* 0x0000000a200c7211 */ /* 0x040fe200078810ff */
[----:B------:R-:W-:Y:S01]  /*6210*/  @P3 STG.E desc[UR16][R10.64], R95 ;  /* 0x0000005f0a003986 */ /* 0x000fe2000c101910 */
[----:B------:R-:W-:Y:S01]  /*6220*/  ISETP.GT.AND P3, PT, R89, 0x8, P1 ;  /* 0x000000085900780c */ /* 0x000fe20000f64270 */
[----:B------:R-:W-:Y:S01]  /*6230*/  IMAD R21, R33, 0x1c, RZ ;  /* 0x0000001c21157824 */ /* 0x000fe200078e02ff */
[--C-:B------:R-:W-:Y:S01]  /*6240*/  LEA.HI.X R13, R32, R11, R33.reuse, 0x2, P4 ;  /* 0x0000000b200d7211 */ /* 0x100fe200020f1421 */
[-C--:B------:R-:W-:Y:S01]  /*6250*/  FMUL R23, R210, R9.reuse ;  /* 0x00000009d2177220 */ /* 0x080fe20000400000 */
[----:B------:R-:W-:Y:S01]  /*6260*/  SHF.L.U64.HI R69, R32, 0x5, R33 ;  /* 0x0000000520457819 */ /* 0x000fe20000010221 */
[----:B------:R-:W-:Y:S01]  /*6270*/  FMUL R27, R206, R9 ;  /* 0x00000009ce1b7220 */ /* 0x000fe20000400000 */
[C---:B------:R-:W-:Y:S01]  /*6280*/  ISETP.GT.AND P6, PT, R105.reuse, 0x8, PT ;  /* 0x000000086900780c */ /* 0x040fe20003fc4270 */
[----:B------:R-:W-:Y:S01]  /*6290*/  IMAD.WIDE.U32 R16, R32, 0x1c, R12 ;  /* 0x0000001c20107825 */ /* 0x000fe200078e000c */
[----:B------:R-:W-:Y:S01]  /*62a0*/  ISETP.GT.AND P5, PT, R105, 0x9, PT ;  /* 0x000000096900780c */ /* 0x000fe20003fa4270 */
[----:B------:R-:W-:Y:S01]  /*62b0*/  @P2 STG.E desc[UR16][R12.64], R97 ;  /* 0x000000610c002986 */ /* 0x000fe2000c101910 */
[----:B------:R-:W-:Y:S01]  /*62c0*/  ISETP.GT.AND P2, PT, R89, 0x8, P0 ;  /* 0x000000085900780c */ /* 0x000fe20000744270 */
[----:B------:R-:W-:-:S02]  /*62d0*/  IMAD.IADD R17, R21, 0x1, R17 ;  /* 0x0000000115117824 */ /* 0x000fc400078e0211 */
[-C--:B------:R-:W-:Y:S01]  /*62e0*/  FMUL R33, R204, R9.reuse ;  /* 0x00000009cc217220 */ /* 0x080fe20000400000 */
[----:B------:R0:W-:Y:S01]  /*62f0*/  @P3 STG.E desc[UR16][R10.64+0x20], R15 ;  /* 0x0000200f0a003986 */ /* 0x0001e2000c101910 */
[----:B------:R-:W-:Y:S01]  /*6300*/  ISETP.GT.AND P3, PT, R89, RZ, P6 ;  /* 0x000000ff5900720c */ /* 0x000fe20003764270 */
[-C--:B------:R-:W-:Y:S01]  /*6310*/  FMUL R35, R196, R9.reuse ;  /* 0x00000009c4237220 */ /* 0x080fe20000400000 */
[----:B------:R-:W-:Y:S01]  /*6320*/  P2R R6, PR, RZ, 0x1 ;  /* 0x00000001ff067803 */ /* 0x000fe20000000000 */
[-C--:B------:R-:W-:Y:S01]  /*6330*/  FMUL R37, R194, R9.reuse ;  /* 0x00000009c2257220 */ /* 0x080fe20000400000 */
[----:B------:R-:W-:Y:S01]  /*6340*/  ISETP.GT.AND P0, PT, R105, 0x11, PT ;  /* 0x000000116900780c */ /* 0x000fe20003f04270 */
[-C--:B------:R-:W-:Y:S01]  /*6350*/  FMUL R43, R192, R9.reuse ;  /* 0x00000009c02b7220 */ /* 0x080fe20000400000 */
[-C--:B------:R-:W-:Y:S01]  /*6360*/  FMUL R49, R184, R9.reuse ;  /* 0x00000009b8317220 */ /* 0x080fe20000400000 */
[-C--:B------:R-:W-:Y:S01]  /*6370*/  FMUL R51, R182, R9.reuse ;  /* 0x00000009b6337220 */ /* 0x080fe20000400000 */
[-C--:B------:R-:W-:Y:S01]  /*6380*/  FMUL R53, R178, R9.reuse ;  /* 0x00000009b2357220 */ /* 0x080fe20000400000 */
[----:B------:R-:W-:Y:S01]  /*6390*/  @P2 STG.E desc[UR16][R12.64+0x20], R19 ;  /* 0x000020130c002986 */ /* 0x000fe2000c101910 */
[----:B------:R-:W-:Y:S01]  /*63a0*/  IADD3 R20, P2, R71, R12, RZ ;  /* 0x0000000c47147210 */ /* 0x000fe20007f5e0ff */
[-C--:B0-----:R-:W-:Y:S01]  /*63b0*/  FMUL R15, R208, R9.reuse ;  /* 0x00000009d00f7220 */ /* 0x081fe20000400000 */
[-C--:B------:R-:W-:Y:S01]  /*63c0*/  FMUL R55, R176, R9.reuse ;  /* 0x00000009b0377220 */ /* 0x080fe20000400000 */
[----:B------:R-:W-:Y:S01]  /*63d0*/  @P3 STG.E desc[UR16][R16.64], R23 ;  /* 0x0000001710003986 */ /* 0x000fe2000c101910 */
[----:B------:R-:W-:Y:S01]  /*63e0*/  ISETP.GT.AND P3, PT, R105, 0x10, PT ;  /* 0x000000106900780c */ /* 0x000fe20003f64270 */
[----:B------:R-:W-:Y:S01]  /*63f0*/  IMAD.X R21, R69, 0x1, R13, P2 ;  /* 0x0000000145157824 */ /* 0x000fe200010e060d */
[----:B------:R-:W-:Y:S01]  /*6400*/  ISETP.GT.AND P2, PT, R89, RZ, P5 ;  /* 0x000000ff5900720c */ /* 0x000fe20002f44270 */
[-C--:B------:R-:W-:Y:S01]  /*6410*/  FMUL R57, R174, R9.reuse ;  /* 0x00000009ae397220 */ /* 0x080fe20000400000 */
[-C--:B------:R-:W-:Y:S01]  /*6420*/  FMUL R59, R172, R9.reuse ;  /* 0x00000009ac3b7220 */ /* 0x080fe20000400000 */
[-C--:B------:R-:W-:Y:S01]  /*6430*/  FMUL R61, R168, R9.reuse ;  /* 0x00000009a83d7220 */ /* 0x080fe20000400000 */
[-C--:B------:R-:W-:Y:S01]  /*6440*/  FMUL R63, R166, R9.reuse ;  /* 0x00000009a63f7220 */ /* 0x080fe20000400000 */
[-C--:B------:R-:W-:Y:S01]  /*6450*/  FMUL R65, R164, R9.reuse ;  /* 0x00000009a4417220 */ /* 0x080fe20000400000 */
[----:B------:R-:W-:-:S07]  /*6460*/  FMUL R67, R162, R9 ;  /* 0x00000009a2437220 */ /* 0x000fce0000400000 */
[----:B------:R-:W-:Y:S01]  /*6470*/  @P2 STG.E desc[UR16][R20.64], R15 ;  /* 0x0000000f14002986 */ /* 0x000fe2000c101910 */
[----:B------:R-:W-:-:S13]  /*6480*/  ISETP.GT.AND P2, PT, R89, 0x8, P6 ;  /* 0x000000085900780c */ /* 0x000fda0003744270 */
[----:B------:R0:W-:Y:S01]  /*6490*/  @P2 STG.E desc[UR16][R16.64+0x20], R27 ;  /* 0x0000201b10002986 */ /* 0x0001e2000c101910 */
[----:B------:R-:W-:Y:S01]  /*64a0*/  ISETP.GT.AND P2, PT, R89, 0x8, P5 ;  /* 0x000000085900780c */ /* 0x000fe20002f44270 */
[----:B0-----:R-:W-:-:S12]  /*64b0*/  FMUL R27, R200, R9 ;  /* 0x00000009c81b7220 */ /* 0x001fd80000400000 */
[----:B------:R0:W-:Y:S01]  /*64c0*/  @P2 STG.E desc[UR16][R20.64+0x20], R33 ;  /* 0x0000202114002986 */ /* 0x0001e2000c101910 */
[----:B------:R-:W-:-:S05]  /*64d0*/  IADD3 R30, P2, R71, R16, RZ ;  /* 0x00000010471e7210 */ /* 0x000fca0007f5e0ff */
[----:B------:R-:W-:Y:S01]  /*64e0*/  IMAD.X R31, R69, 0x1, R17, P2 ;  /* 0x00000001451f7824 */ /* 0x000fe200010e0611 */
[----:B------:R-:W-:-:S05]  /*64f0*/  IADD3 R28, P2, R71, R20, RZ ;  /* 0x00000014471c7210 */ /* 0x000fca0007f5e0ff */
[----:B------:R-:W-:Y:S01]  /*6500*/  IMAD.X R29, R69, 0x1, R21, P2 ;  /* 0x00000001451d7824 */ /* 0x000fe200010e0615 */
[----:B------:R-:W-:Y:S01]  /*6510*/  IADD3 R24, P2, R71, R28, RZ ;  /* 0x0000001c47187210 */ /* 0x000fe20007f5e0ff */
[----:B0-----:R-:W-:-:S04]  /*6520*/  FMUL R33, R198, R9 ;  /* 0x00000009c6217220 */ /* 0x001fc80000400000 */
[----:B------:R-:W-:Y:S01]  /*6530*/  IMAD.X R25, R69, 0x1, R29, P2 ;  /* 0x0000000145197824 */ /* 0x000fe200010e061d */
[----:B------:R-:W-:-:S05]  /*6540*/  IADD3 R22, P2, R28, R71, RZ ;  /* 0x000000471c167210 */ /* 0x000fca0007f5e0ff */
[----:B------:R-:W-:Y:S01]  /*6550*/  IMAD.X R23, R29, 0x1, R69, P2 ;  /* 0x000000011d177824 */ /* 0x000fe200010e0645 */
[----:B------:R-:W-:-:S05]  /*6560*/  IADD3 R18, P2, R71, R24, RZ ;  /* 0x0000001847127210 */ /* 0x000fca0007f5e0ff */
[----:B------:R-:W-:Y:S01]  /*6570*/  IMAD.X R19, R69, 0x1, R25, P2 ;  /* 0x0000000145137824 */ /* 0x000fe200010e0619 */
[----:B------:R-:W-:-:S04]  /*6580*/  IADD3 R14, P2, R22, R71, RZ ;  /* 0x00000047160e7210 */ /* 0x000fc80007f5e0ff */
[----:B------:R-:W-:Y:S02]  /*6590*/  IADD3.X R15, R23, R69, RZ, P2, !PT ;  /* 0x00000045170f7210 */ /* 0x000fe400017fe4ff */
[----:B------:R-:W-:-:S13]  /*65a0*/  ISETP.GT.AND P2, PT, R89, RZ, P3 ;  /* 0x000000ff5900720c */ /* 0x000fda0001f44270 */
[----:B------:R0:W-:Y:S01]  /*65b0*/  @P2 STG.E desc[UR16][R30.64], R27 ;  /* 0x0000001b1e002986 */ /* 0x0001e2000c101910 */
[----:B------:R-:W-:-:S13]  /*65c0*/  ISETP.GT.AND P2, PT, R89, RZ, P0 ;  /* 0x000000ff5900720c */ /* 0x000fda0000744270 */
[----:B------:R-:W-:Y:S01]  /*65d0*/  @P2 STG.E desc[UR16][R28.64], R33 ;  /* 0x000000211c002986 */ /* 0x000fe2000c101910 */
[----:B------:R-:W-:Y:S02]  /*65e0*/  ISETP.GT.AND P2, PT, R89, 0x8, P3 ;  /* 0x000000085900780c */ /* 0x000fe40001f44270 */
[----:B------:R-:W-:-:S11]  /*65f0*/  ISETP.GT.AND P3, PT, R105, 0x18, PT ;  /* 0x000000186900780c */ /* 0x000fd60003f64270 */
[----:B------:R-:W-:Y:S02]  /*6600*/  @P2 IMAD.MOV.U32 R26, RZ, RZ, R30 ;  /* 0x000000ffff1a2224 */ /* 0x000fe400078e001e */
[----:B0-----:R-:W-:-:S05]  /*6610*/  @P2 IMAD.MOV.U32 R27, RZ, RZ, R31 ;  /* 0x000000ffff1b2224 */ /* 0x001fca00078e001f */
[----:B------:R0:W-:Y:S01]  /*6620*/  @P2 STG.E desc[UR16][R26.64+0x20], R35 ;  /* 0x000020231a002986 */ /* 0x0001e2000c101910 */
[----:B------:R-:W-:Y:S02]  /*6630*/  ISETP.GT.AND P2, PT, R89, 0x8, P0 ;  /* 0x000000085900780c */ /* 0x000fe40000744270 */
[----:B------:R-:W-:Y:S01]  /*6640*/  ISETP.GT.AND P0, PT, R105, 0x19, PT ;  /* 0x000000196900780c */ /* 0x000fe20003f04270 */
[----:B0-----:R-:W-:-:S10]  /*6650*/  FMUL R35, R190, R9 ;  /* 0x00000009be237220 */ /* 0x001fd40000400000 */
[----:B------:R-:W-:Y:S02]  /*6660*/  @P2 IMAD.MOV.U32 R26, RZ, RZ, R28 ;  /* 0x000000ffff1a2224 */ /* 0x000fe400078e001c */
[----:B------:R-:W-:-:S05]  /*6670*/  @P2 IMAD.MOV.U32 R27, RZ, RZ, R29 ;  /* 0x000000ffff1b2224 */ /* 0x000fca00078e001d */
[----:B------:R0:W-:Y:S01]  /*6680*/  @P2 STG.E desc[UR16][R26.64+0x20], R37 ;  /* 0x000020251a002986 */ /* 0x0001e2000c101910 */
[----:B------:R-:W-:-:S05]  /*6690*/  IADD3 R38, P2, R71, R30, RZ ;  /* 0x0000001e47267210 */ /* 0x000fca0007f5e0ff */
[----:B------:R-:W-:Y:S01]  /*66a0*/  IMAD.X R39, R69, 0x1, R31, P2 ;  /* 0x0000000145277824 */ /* 0x000fe200010e061f */
[----:B------:R-:W-:Y:S01]  /*66b0*/  ISETP.GT.AND P2, PT, R89, RZ, P3 ;  /* 0x000000ff5900720c */ /* 0x000fe20001f44270 */
[----:B0-----:R-:W-:-:S12]  /*66c0*/  FMUL R37, R188, R9 ;  /* 0x00000009bc257220 */ /* 0x001fd80000400000 */
[----:B------:R0:W-:Y:S01]  /*66d0*/  @P2 STG.E desc[UR16][R38.64], R43 ;  /* 0x0000002b26002986 */ /* 0x0001e2000c101910 */
[----:B------:R-:W-:Y:S01]  /*66e0*/  ISETP.GT.AND P2, PT, R89, RZ, P0 ;  /* 0x000000ff5900720c */ /* 0x000fe20000744270 */
[----:B0-----:R-:W-:-:S12]  /*66f0*/  FMUL R43, R186, R9 ;  /* 0x00000009ba2b7220 */ /* 0x001fd80000400000 */
[----:B------:R-:W-:Y:S01]  /*6700*/  @P2 STG.E desc[UR16][R24.64], R35 ;  /* 0x0000002318002986 */ /* 0x000fe2000c101910 */
[----:B------:R-:W-:-:S05]  /*6710*/  IADD3 R40, P2, R30, R71, RZ ;  /* 0x000000471e287210 */ /* 0x000fca0007f5e0ff */
[----:B------:R-:W-:Y:S01]  /*6720*/  IMAD.X R41, R31, 0x1, R69, P2 ;  /* 0x000000011f297824 */ /* 0x000fe200010e0645 */
[----:B------:R-:W-:-:S05]  /*6730*/  IADD3 R32, P2, R71, R18, RZ ;  /* 0x0000001247207210 */ /* 0x000fca0007f5e0ff */
[----:B------:R-:W-:Y:S01]  /*6740*/  IMAD.X R33, R69, 0x1, R19, P2 ;  /* 0x0000000145217824 */ /* 0x000fe200010e0613 */
[----:B------:R-:W-:-:S05]  /*6750*/  IADD3 R26, P2, R14, R71, RZ ;  /* 0x000000470e1a7210 */ /* 0x000fca0007f5e0ff */
[----:B------:R-:W-:Y:S01]  /*6760*/  IMAD.X R27, R15, 0x1, R69, P2 ;  /* 0x000000010f1b7824 */ /* 0x000fe200010e0645 */
[----:B------:R-:W-:Y:S02]  /*6770*/  ISETP.GT.AND P2, PT, R89, 0x8, P3 ;  /* 0x000000085900780c */ /* 0x000fe40001f44270 */
[----:B------:R-:W-:-:S11]  /*6780*/  ISETP.GT.AND P3, PT, R105, 0x20, PT ;  /* 0x000000206900780c */ /* 0x000fd60003f64270 */
[----:B------:R-:W-:Y:S01]  /*6790*/  @P2 STG.E desc[UR16][R40.64+0x20], R37 ;  /* 0x0000202528002986 */ /* 0x000fe2000c101910 */
[----:B------:R-:W-:Y:S02]  /*67a0*/  ISETP.GT.AND P2, PT, R89, 0x8, P0 ;  /* 0x000000085900780c */ /* 0x000fe40000744270 */
[----:B------:R-:W-:-:S11]  /*67b0*/  ISETP.GT.AND P0, PT, R105, 0x21, PT ;  /* 0x000000216900780c */ /* 0x000fd60003f04270 */
[----:B------:R0:W-:Y:S01]  /*67c0*/  @P2 STG.E desc[UR16][R22.64+0x20], R43 ;  /* 0x0000202b16002986 */ /* 0x0001e2000c101910 */
[----:B------:R-:W-:-:S04]  /*67d0*/  IADD3 R44, P2, R71, R38, RZ ;  /* 0x00000026472c7210 */ /* 0x000fc80007f5e0ff */
[----:B------:R-:W-:Y:S02]  /*67e0*/  IADD3.X R45, R69, R39, RZ, P2, !PT ;  /* 0x00000027452d7210 */ /* 0x000fe400017fe4ff */
[----:B------:R-:W-:Y:S01]  /*67f0*/  ISETP.GT.AND P2, PT, R89, RZ, P3 ;  /* 0x000000ff5900720c */ /* 0x000fe20001f44270 */
[----:B0-----:R-:W-:-:S12]  /*6800*/  FMUL R43, R180, R9 ;  /* 0x00000009b42b7220 */ /* 0x001fd80000400000 */
[----:B------:R0:W-:Y:S01]  /*6810*/  @P2 STG.E desc[UR16][R44.64], R49 ;  /* 0x000000312c002986 */ /* 0x0001e2000c101910 */
[----:B------:R-:W-:-:S13]  /*6820*/  ISETP.GT.AND P2, PT, R89, RZ, P0 ;  /* 0x000000ff5900720c */ /* 0x000fda0000744270 */
[----:B------:R-:W-:Y:S01]  /*6830*/  @P2 STG.E desc[UR16][R18.64], R51 ;  /* 0x0000003312002986 */ /* 0x000fe2000c101910 */
[----:B------:R-:W-:-:S05]  /*6840*/  IADD3 R46, P2, R40, R71, RZ ;  /* 0x00000047282e7210 */ /* 0x000fca0007f5e0ff */
[----:B------:R-:W-:Y:S01]  /*6850*/  IMAD.X R47, R41, 0x1, R69, P2 ;  /* 0x00000001292f7824 */ /* 0x000fe200010e0645 */
[----:B------:R-:W-:-:S05]  /*6860*/  IADD3 R36, P2, R71, R32, RZ ;  /* 0x0000002047247210 */ /* 0x000fca0007f5e0ff */
[----:B------:R-:W-:Y:S01]  /*6870*/  IMAD.X R37, R69, 0x1, R33, P2 ;  /* 0x0000000145257824 */ /* 0x000fe200010e0621 */
[----:B------:R-:W-:-:S05]  /*6880*/  IADD3 R34, P2, R26, R71, RZ ;  /* 0x000000471a227210 */ /* 0x000fca0007f5e0ff */
[----:B------:R-:W-:Y:S01]  /*6890*/  IMAD.X R35, R27, 0x1, R69, P2 ;  /* 0x000000011b237824 */ /* 0x000fe200010e0645 */
[----:B------:R-:W-:-:S13]  /*68a0*/  ISETP.GT.AND P2, PT, R89, 0x8, P3 ;  /* 0x000000085900780c */ /* 0x000fda0001f44270 */
[----:B------:R-:W-:Y:S01]  /*68b0*/  @P2 STG.E desc[UR16][R46.64+0x20], R43 ;  /* 0x0000202b2e002986 */ /* 0x000fe2000c101910 */
[----:B------:R-:W-:Y:S02]  /*68c0*/  ISETP.GT.AND P2, PT, R89, 0x8, P0 ;  /* 0x000000085900780c */ /* 0x000fe40000744270 */
[----:B------:R-:W-:-:S11]  /*68d0*/  ISETP.GT.AND P0, PT, R105, 0x28, PT ;  /* 0x000000286900780c */ /* 0x000fd60003f04270 */
[----:B------:R-:W-:Y:S01]  /*68e0*/  @P2 STG.E desc[UR16][R14.64+0x20], R53 ;  /* 0x000020350e002986 */ /* 0x000fe2000c101910 */
[----:B------:R-:W-:-:S05]  /*68f0*/  IADD3 R48, P2, R71, R44, RZ ;  /* 0x0000002c47307210 */ /* 0x000fca0007f5e0ff */
[----:B0-----:R-:W-:Y:S01]  /*6900*/  IMAD.X R49, R69, 0x1, R45, P2 ;  /* 0x0000000145317824 */ /* 0x001fe200010e062d */
[----:B------:R-:W-:-:S13]  /*6910*/  ISETP.GT.AND P2, PT, R89, RZ, P0 ;  /* 0x000000ff5900720c */ /* 0x000fda0000744270 */
[----:B------:R0:W-:Y:S01]  /*6920*/  @P2 STG.E desc[UR16][R48.64], R55 ;  /* 0x0000003730002986 */ /* 0x0001e2000c101910 */
[----:B------:R-:W-:-:S04]  /*6930*/  ISETP.GT.AND P2, PT, R105, 0x29, PT ;  /* 0x000000296900780c */ /* 0x000fc80003f44270 */
[----:B------:R-:W-:Y:S01]  /*6940*/  ISETP.GT.AND P3, PT, R89, RZ, P2 ;  /* 0x000000ff5900720c */ /* 0x000fe20001764270 */
[----:B0-----:R-:W-:-:S12]  /*6950*/  FMUL R55, R170, R9 ;  /* 0x00000009aa377220 */ /* 0x001fd80000400000 */
[----:B------:R0:W-:Y:S01]  /*6960*/  @P3 STG.E desc[UR16][R32.64], R57 ;  /* 0x0000003920003986 */ /* 0x0001e2000c101910 */
[----:B------:R-:W-:-:S05]  /*6970*/  IADD3 R50, P3, R46, R71, RZ ;  /* 0x000000472e327210 */ /* 0x000fca0007f7e0ff */
[----:B------:R-:W-:Y:S01]  /*6980*/  IMAD.X R51, R47, 0x1, R69, P3 ;  /* 0x000000012f337824 */ /* 0x000fe200018e0645 */
[----:B------:R-:W-:-:S05]  /*6990*/  IADD3 R42, P3, R71, R36, RZ ;  /* 0x00000024472a7210 */ /* 0x000fca0007f7e0ff */
[----:B------:R-:W-:Y:S01]  /*69a0*/  IMAD.X R43, R69, 0x1, R37, P3 ;  /* 0x00000001452b7824 */ /* 0x000fe200018e0625 */
[----:B------:R-:W-:-:S13]  /*69b0*/  ISETP.GT.AND P3, PT, R89, 0x8, P0 ;  /* 0x000000085900780c */ /* 0x000fda0000764270 */
[----:B------:R-:W-:Y:S01]  /*69c0*/  @P3 STG.E desc[UR16][R50.64+0x20], R59 ;  /* 0x0000203b32003986 */ /* 0x000fe2000c101910 */
[----:B------:R-:W-:-:S13]  /*69d0*/  ISETP.GT.AND P3, PT, R89, 0x8, P2 ;  /* 0x000000085900780c */ /* 0x000fda0001764270 */
[----:B------:R-:W-:Y:S01]  /*69e0*/  @P3 STG.E desc[UR16][R26.64+0x20], R55 ;  /* 0x000020371a003986 */ /* 0x000fe2000c101910 */
[----:B------:R-:W-:-:S05]  /*69f0*/  IADD3 R52, P3, R71, R48, RZ ;  /* 0x0000003047347210 */ /* 0x000fca0007f7e0ff */
[----:B------:R-:W-:Y:S01]  /*6a00*/  IMAD.X R53, R69, 0x1, R49, P3 ;  /* 0x0000000145357824 */ /* 0x000fe200018e0631 */
[----:B------:R-:W-:-:S04]  /*6a10*/  ISETP.GT.AND P3, PT, R105, 0x30, PT ;  /* 0x000000306900780c */ /* 0x000fc80003f64270 */
[----:B------:R-:W-:-:S13]  /*6a20*/  ISETP.GT.AND P4, PT, R89, RZ, P3 ;  /* 0x000000ff5900720c */ /* 0x000fda0001f84270 */
[----:B------:R-:W-:Y:S01]  /*6a30*/  @P4 STG.E desc[UR16][R52.64], R61 ;  /* 0x0000003d34004986 */ /* 0x000fe2000c101910 */
[----:B------:R-:W-:-:S04]  /*6a40*/  ISETP.GT.AND P4, PT, R105, 0x31, PT ;  /* 0x000000316900780c */ /* 0x000fc80003f84270 */
[----:B------:R-:W-:-:S13]  /*6a50*/  ISETP.GT.AND P5, PT, R89, RZ, P4 ;  /* 0x000000ff5900720c */ /* 0x000fda00027a4270 */
[----:B------:R1:W-:Y:S01]  /*6a60*/  @P5 STG.E desc[UR16][R36.64], R63 ;  /* 0x0000003f24005986 */ /* 0x0003e2000c101910 */
[----:B------:R-:W-:-:S05]  /*6a70*/  IADD3 R56, P5, R50, R71, RZ ;  /* 0x0000004732387210 */ /* 0x000fca0007fbe0ff */
[----:B0-----:R-:W-:Y:S01]  /*6a80*/  IMAD.X R57, R51, 0x1, R69, P5 ;  /* 0x0000000133397824 */ /* 0x001fe200028e0645 */
[----:B------:R-:W-:Y:S01]  /*6a90*/  ISETP.GT.AND P5, PT, R89, 0x8, P3 ;  /* 0x000000085900780c */ /* 0x000fe20001fa4270 */
[----:B-1----:R-:W-:-:S12]  /*6aa0*/  FMUL R63, R160, R9 ;  /* 0x00000009a03f7220 */ /* 0x002fd80000400000 */
[----:B------:R0:W-:Y:S01]  /*6ab0*/  @P5 STG.E desc[UR16][R56.64+0x20], R65 ;  /* 0x0000204138005986 */ /* 0x0001e2000c101910 */
[----:B------:R-:W-:-:S04]  /*6ac0*/  IADD3 R54, P5, R71, R52, RZ ;  /* 0x0000003447367210 */ /* 0x000fc80007fbe0ff */
[----:B------:R-:W-:Y:S02]  /*6ad0*/  IADD3.X R55, R69, R53, RZ, P5, !PT ;  /* 0x0000003545377210 */ /* 0x000fe40002ffe4ff */
[----:B------:R-:W-:Y:S01]  /*6ae0*/  ISETP.GT.AND P5, PT, R89, 0x8, P4 ;  /* 0x000000085900780c */ /* 0x000fe200027a4270 */
[----:B0-----:R-:W-:-:S12]  /*6af0*/  FMUL R65, R158, R9 ;  /* 0x000000099e417220 */ /* 0x001fd80000400000 */
[----:B------:R0:W-:Y:S01]  /*6b00*/  @P5 STG.E desc[UR16][R34.64+0x20], R67 ;  /* 0x0000204322005986 */ /* 0x0001e2000c101910 */
[----:B------:R-:W-:-:S05]  /*6b10*/  IADD3 R58, P5, R34, R71, RZ ;  /* 0x00000047223a7210 */ /* 0x000fca0007fbe0ff */
[----:B------:R-:W-:Y:S01]  /*6b20*/  IMAD.X R59, R35, 0x1, R69, P5 ;  /* 0x00000001233b7824 */ /* 0x000fe200028e0645 */
[----:B------:R-:W-:-:S04]  /*6b30*/  ISETP.GT.AND P5, PT, R105, 0x38, PT ;  /* 0x000000386900780c */ /* 0x000fc80003fa4270 */
[----:B------:R-:W-:Y:S01]  /*6b40*/  ISETP.GT.AND P6, PT, R89, RZ, P5 ;  /* 0x000000ff5900720c */ /* 0x000fe20002fc4270 */
[----:B0-----:R-:W-:-:S12]  /*6b50*/  FMUL R67, R156, R9 ;  /* 0x000000099c437220 */ /* 0x001fd80000400000 */
[----:B------:R0:W-:Y:S01]  /*6b60*/  @P6 STG.E desc[UR16][R54.64], R63 ;  /* 0x0000003f36006986 */ /* 0x0001e2000c101910 */
[----:B------:R-:W-:Y:S01]  /*6b70*/  IADD3 R60, P6, R56, R71, RZ ;  /* 0x00000047383c7210 */ /* 0x000fe20007fde0ff */
[----:B------:R-:W-:-:S04]  /*6b80*/  FMUL R71, R150, R9 ;  /* 0x0000000996477220 */ /* 0x000fc80000400000 */
[----:B------:R-:W-:Y:S01]  /*6b90*/  IMAD.X R61, R57, 0x1, R69, P6 ;  /* 0x00000001393d7824 */ /* 0x000fe200030e0645 */
[----:B------:R-:W-:Y:S01]  /*6ba0*/  ISETP.GT.AND P6, PT, R105, 0x39, PT ;  /* 0x000000396900780c */ /* 0x000fe20003fc4270 */
[----:B------:R-:W-:-:S03]  /*6bb0*/  FMUL R69, R154, R9 ;  /* 0x000000099a457220 */ /* 0x000fc60000400000 */
[----:B------:R-:W-:Y:S01]  /*6bc0*/  ISETP.GT.AND P0, PT, R89, RZ, P6 ;  /* 0x000000ff5900720c */ /* 0x000fe20003704270 */
[----:B0-----:R-:W-:-:S12]  /*6bd0*/  FMUL R63, R152, R9 ;  /* 0x00000009983f7220 */ /* 0x001fd80000400000 */
[----:B------:R0:W-:Y:S01]  /*6be0*/  @P0 STG.E desc[UR16][R42.64], R65 ;  /* 0x000000412a000986 */ /* 0x0001e2000c101910 */
[----:B------:R-:W-:Y:S01]  /*6bf0*/  ISETP.GT.AND P0, PT, R89, 0x8, P5 ;  /* 0x000000085900780c */ /* 0x000fe20002f04270 */
[----:B0-----:R-:W-:-:S12]  /*6c00*/  FMUL R65, R148, R9 ;  /* 0x0000000994417220 */ /* 0x001fd80000400000 */
[----:B------:R0:W-:Y:S01]  /*6c10*/  @P0 STG.E desc[UR16][R60.64+0x20], R67 ;  /* 0x000020433c000986 */ /* 0x0001e2000c101910 */
[----:B------:R-:W-:Y:S01]  /*6c20*/  ISETP.GT.AND P0, PT, R89, 0x8, P6 ;  /* 0x000000085900780c */ /* 0x000fe20003704270 */
[----:B0-----:R-:W-:-:S12]  /*6c30*/  FMUL R67, R146, R9 ;  /* 0x0000000992437220 */ /* 0x001fd80000400000 */
[----:B------:R0:W-:Y:S01]  /*6c40*/  @P0 STG.E desc[UR16][R58.64+0x20], R69 ;  /* 0x000020453a000986 */ /* 0x0001e2000c101910 */
[C---:B------:R-:W-:Y:S02]  /*6c50*/  ISETP.GT.AND P0, PT, R89.reuse, 0x80, P1 ;  /* 0x000000805900780c */ /* 0x040fe40000f04270 */
[----:B------:R-:W-:Y:S01]  /*6c60*/  ISETP.GT.AND P1, PT, R89, 0x88, P1 ;  /* 0x000000885900780c */ /* 0x000fe20000f24270 */
[----:B0-----:R-:W-:-:S10]  /*6c70*/  FMUL R69, R144, R9 ;  /* 0x0000000990457220 */ /* 0x001fd40000400000 */
[----:B------:R0:W-:Y:S01]  /*6c80*/  @P0 STG.E desc[UR16][R10.64+0x200], R63 ;  /* 0x0002003f0a000986 */ /* 0x0001e2000c101910 */
[----:B------:R-:W-:-:S04]  /*6c90*/  ISETP.NE.AND P0, PT, R6, RZ, PT ;  /* 0x000000ff0600720c */ /* 0x000fc80003f05270 */
[----:B------:R-:W-:Y:S01]  /*6ca0*/  ISETP.GT.AND P0, PT, R89, 0x80, P0 ;  /* 0x000000805900780c */ /* 0x000fe20000704270 */
[----:B0-----:R-:W-:-:S12]  /*6cb0*/  FMUL R63, R142, R9 ;  /* 0x000000098e3f7220 */ /* 0x001fd80000400000 */
[----:B------:R-:W-:Y:S01]  /*6cc0*/  @P0 STG.E desc[UR16][R12.64+0x200], R71 ;  /* 0x000200470c000986 */ /* 0x000fe2000c101910 */
[----:B------:R-:W-:-:S03]  /*6cd0*/  ISETP.NE.AND P0, PT, R62, RZ, PT ;  /* 0x000000ff3e00720c */ /* 0x000fc60003f05270 */
[----:B------:R0:W-:Y:S01]  /*6ce0*/  @P1 STG.E desc[UR16][R10.64+0x220], R65 ;  /* 0x000220410a001986 */ /* 0x0001e2000c101910 */
[----:B------:R-:W-:-:S04]  /*6cf0*/  ISETP.GT.AND P1, PT, R105, 0x1, PT ;  /* 0x000000016900780c */ /* 0x000fc80003f24270 */
[----:B------:R-:W-:Y:S01]  /*6d00*/  ISETP.GT.AND P1, PT, R89, 0x88, P1 ;  /* 0x000000885900780c */ /* 0x000fe20000f24270 */
[-C--:B0-----:R-:W-:Y:S01]  /*6d10*/  FMUL R11, R140, R9.reuse ;  /* 0x000000098c0b7220 */ /* 0x081fe20000400000 */
[----:B------:R-:W-:-:S11]  /*6d20*/  FMUL R65, R136, R9 ;  /* 0x0000000988417220 */ /* 0x000fd60000400000 */
[----:B------:R0:W-:Y:S01]  /*6d30*/  @P1 STG.E desc[UR16][R12.64+0x220], R67 ;  /* 0x000220430c001986 */ /* 0x0001e2000c101910 */
[----:B------:R-:W-:-:S04]  /*6d40*/  ISETP.GT.AND P1, PT, R105, 0x8, PT ;  /* 0x000000086900780c */ /* 0x000fc80003f24270 */
[----:B------:R-:W-:Y:S01]  /*6d50*/  ISETP.GT.AND P1, PT, R89, 0x80, P1 ;  /* 0x000000805900780c */ /* 0x000fe20000f24270 */
[----:B0-----:R-:W-:-:S12]  /*6d60*/  FMUL R13, R138, R9 ;  /* 0x000000098a0d7220 */ /* 0x001fd80000400000 */
[----:B------:R-:W-:Y:S01]  /*6d70*/  @P1 STG.E desc[UR16][R16.64+0x200], R69 ;  /* 0x0002004510001986 */ /* 0x000fe2000c101910 */
[----:B------:R-:W-:-:S04]  /*6d80*/  ISETP.GT.AND P1, PT, R105, 0x9, PT ;  /* 0x000000096900780c */ /* 0x000fc80003f24270 */
[----:B------:R-:W-:-:S13]  /*6d90*/  ISETP.GT.AND P1, PT, R89, 0x80, P1 ;  /* 0x000000805900780c */ /* 0x000fda0000f24270 */
[----:B------:R0:W-:Y:S01]  /*6da0*/  @P1 STG.E desc[UR16][R20.64+0x200], R63 ;  /* 0x0002003f14001986 */ /* 0x0001e2000c101910 */
[----:B------:R-:W-:-:S04]  /*6db0*/  ISETP.GT.AND P1, PT, R105, 0x8, PT ;  /* 0x000000086900780c */ /* 0x000fc80003f24270 */
[----:B------:R-:W-:Y:S01]  /*6dc0*/  ISETP.GT.AND P1, PT, R89, 0x88, P1 ;  /* 0x000000885900780c */ /* 0x000fe20000f24270 */
[----:B0-----:R-:W-:-:S12]  /*6dd0*/  FMUL R63, R134, R9 ;  /* 0x00000009863f7220 */ /* 0x001fd80000400000 */
[----:B------:R0:W-:Y:S01]  /*6de0*/  @P1 STG.E desc[UR16][R16.64+0x220], R11 ;  /* 0x0002200b10001986 */ /* 0x0001e2000c101910 */
[----:B------:R-:W-:-:S04]  /*6df0*/  ISETP.GT.AND P1, PT, R105, 0x9, PT ;  /* 0x000000096900780c */ /* 0x000fc80003f24270 */
[----:B------:R-:W-:Y:S01]  /*6e00*/  ISETP.GT.AND P1, PT, R89, 0x88, P1 ;  /* 0x000000885900780c */ /* 0x000fe20000f24270 */
[----:B0-----:R-:W-:-:S12]  /*6e10*/  FMUL R17, R132, R9 ;  /* 0x0000000984117220 */ /* 0x001fd80000400000 */
[----:B------:R0:W-:Y:S01]  /*6e20*/  @P1 STG.E desc[UR16][R20.64+0x220], R13 ;  /* 0x0002200d14001986 */ /* 0x0001e2000c101910 */
[----:B------:R-:W-:-:S04]  /*6e30*/  ISETP.GT.AND P1, PT, R105, 0x10, PT ;  /* 0x000000106900780c */ /* 0x000fc80003f24270 */
[----:B------:R-:W-:Y:S01]  /*6e40*/  ISETP.GT.AND P1, PT, R89, 0x80, P1 ;  /* 0x000000805900780c */ /* 0x000fe20000f24270 */
[-C--:B0-----:R-:W-:Y:S01]  /*6e50*/  FMUL R13, R130, R9.reuse ;  /* 0x00000009820d7220 */ /* 0x081fe20000400000 */
[----:B------:R-:W-:-:S11]  /*6e60*/  FMUL R21, R128, R9 ;  /* 0x0000000980157220 */ /* 0x000fd60000400000 */
[----:B------:R-:W-:Y:S02]  /*6e70*/  @P1 IMAD.MOV.U32 R10, RZ, RZ, R30 ;  /* 0x000000ffff0a1224 */ /* 0x000fe400078e001e */
[----:B------:R-:W-:-:S05]  /*6e80*/  @P1 IMAD.MOV.U32 R11, RZ, RZ, R31 ;  /* 0x000000ffff0b1224 */ /* 0x000fca00078e001f */
[----:B------:R0:W-:Y:S01]  /*6e90*/  @P1 STG.E desc[UR16][R10.64+0x200], R65 ;  /* 0x000200410a001986 */ /* 0x0001e2000c101910 */
[----:B------:R-:W-:-:S04]  /*6ea0*/  ISETP.GT.AND P1, PT, R105, 0x11, PT ;  /* 0x000000116900780c */ /* 0x000fc80003f24270 */
[----:B------:R-:W-:-:S13]  /*6eb0*/  ISETP.GT.AND P1, PT, R89, 0x80, P1 ;  /* 0x000000805900780c */ /* 0x000fda0000f24270 */
[----:B0-----:R-:W-:Y:S02]  /*6ec0*/  @P1 IMAD.MOV.U32 R10, RZ, RZ, R28 ;  /* 0x000000ffff0a1224 */ /* 0x001fe400078e001c */
[----:B------:R-:W-:-:S05]  /*6ed0*/  @P1 IMAD.MOV.U32 R11, RZ, RZ, R29 ;  /* 0x000000ffff0b1224 */ /* 0x000fca00078e001d */
        /* <DEDUP_REMOVED lines=47> */
[C---:B------:R-:W-:Y:S02]  /*71d0*/  ISETP.GT.AND P1, PT, R89.reuse, 0x80, P2 ;  /* 0x000000805900780c */ /* 0x040fe40001724270 */
[----:B------:R-:W-:Y:S01]  /*71e0*/  ISETP.GT.AND P2, PT, R89, 0x88, P2 ;  /* 0x000000885900780c */ /* 0x000fe20001744270 */
[----:B0-----:R-:W-:-:S10]  /*71f0*/  FMUL R21, R90, R9 ;  /* 0x000000095a157220 */ /* 0x001fd40000400000 */
[----:B------:R0:W-:Y:S01]  /*7200*/  @P1 STG.E desc[UR16][R32.64+0x200], R11 ;  /* 0x0002000b20001986 */ /* 0x0001e2000c101910 */
[----:B------:R-:W-:-:S04]  /*7210*/  ISETP.GT.AND P1, PT, R105, 0x28, PT ;  /* 0x000000286900780c */ /* 0x000fc80003f24270 */
[----:B------:R-:W-:Y:S01]  /*7220*/  ISETP.GT.AND P1, PT, R89, 0x88, P1 ;  /* 0x000000885900780c */ /* 0x000fe20000f24270 */
[----:B0-----:R-:W-:-:S12]  /*7230*/  FMUL R11, R102, R9 ;  /* 0x00000009660b7220 */ /* 0x001fd80000400000 */
[----:B------:R0:W-:Y:S01]  /*7240*/  @P1 STG.E desc[UR16][R50.64+0x220], R17 ;  /* 0x0002201132001986 */ /* 0x0001e2000c101910 */
[C---:B------:R-:W-:Y:S02]  /*7250*/  ISETP.GT.AND P1, PT, R89.reuse, 0x80, P3 ;  /* 0x000000805900780c */ /* 0x040fe40001f24270 */
[C---:B------:R-:W-:Y:S01]  /*7260*/  ISETP.GT.AND P3, PT, R89.reuse, 0x88, P3 ;  /* 0x000000885900780c */ /* 0x040fe20001f64270 */
[----:B------:R1:W-:Y:S01]  /*7270*/  @P2 STG.E desc[UR16][R26.64+0x220], R13 ;  /* 0x0002200d1a002986 */ /* 0x0003e2000c101910 */
[C---:B------:R-:W-:Y:S02]  /*7280*/  ISETP.GT.AND P2, PT, R89.reuse, 0x80, P6 ;  /* 0x000000805900780c */ /* 0x040fe40003744270 */
[----:B------:R-:W-:Y:S01]  /*7290*/  ISETP.GT.AND P6, PT, R89, 0x88, P6 ;  /* 0x000000885900780c */ /* 0x000fe200037c4270 */
[----:B0-----:R-:W-:-:S06]  /*72a0*/  FMUL R17, R100, R9 ;  /* 0x0000000964117220 */ /* 0x001fcc0000400000 */
[----:B------:R0:W-:Y:S01]  /*72b0*/  @P1 STG.E desc[UR16][R52.64+0x200], R15 ;  /* 0x0002000f34001986 */ /* 0x0001e2000c101910 */
[C---:B------:R-:W-:Y:S01]  /*72c0*/  ISETP.GT.AND P1, PT, R89.reuse, 0x80, P4 ;  /* 0x000000805900780c */ /* 0x040fe20002724270 */
[-C--:B-1----:R-:W-:Y:S01]  /*72d0*/  FMUL R13, R98, R9.reuse ;  /* 0x00000009620d7220 */ /* 0x082fe20000400000 */
[----:B------:R-:W-:Y:S01]  /*72e0*/  ISETP.GT.AND P4, PT, R89, 0x88, P4 ;  /* 0x000000885900780c */ /* 0x000fe20002784270 */
[----:B0-----:R-:W-:-:S10]  /*72f0*/  FMUL R15, R96, R9 ;  /* 0x00000009600f7220 */ /* 0x001fd40000400000 */
[----:B------:R0:W-:Y:S01]  /*7300*/  @P1 STG.E desc[UR16][R36.64+0x200], R11 ;  /* 0x0002000b24001986 */ /* 0x0001e2000c101910 */
[C---:B------:R-:W-:Y:S02]  /*7310*/  ISETP.GT.AND P1, PT, R89.reuse, 0x80, P5 ;  /* 0x000000805900780c */ /* 0x040fe40002f24270 */
[----:B------:R-:W-:Y:S01]  /*7320*/  ISETP.GT.AND P5, PT, R89, 0x88, P5 ;  /* 0x000000885900780c */ /* 0x000fe20002fa4270 */
[----:B------:R1:W-:Y:S04]  /*7330*/  @P3 STG.E desc[UR16][R56.64+0x220], R17 ;  /* 0x0002201138003986 */ /* 0x0003e8000c101910 */
[----:B------:R1:W-:Y:S01]  /*7340*/  @P4 STG.E desc[UR16][R34.64+0x220], R13 ;  /* 0x0002200d22004986 */ /* 0x0003e2000c101910 */
[----:B0-----:R-:W-:-:S05]  /*7350*/  FMUL R11, R92, R9 ;  /* 0x000000095c0b7220 */ /* 0x001fca0000400000 */
[----:B------:R1:W-:Y:S04]  /*7360*/  @P1 STG.E desc[UR16][R54.64+0x200], R15 ;  /* 0x0002000f36001986 */ /* 0x0003e8000c101910 */
[----:B------:R1:W-:Y:S04]  /*7370*/  @P2 STG.E desc[UR16][R42.64+0x200], R19 ;  /* 0x000200132a002986 */ /* 0x0003e8000c101910 */
[----:B------:R1:W-:Y:S04]  /*7380*/  @P5 STG.E desc[UR16][R60.64+0x220], R11 ;  /* 0x0002200b3c005986 */ /* 0x0003e8000c101910 */
[----:B------:R1:W-:Y:S02]  /*7390*/  @P6 STG.E desc[UR16][R58.64+0x220], R21 ;  /* 0x000220153a006986 */ /* 0x0003e4000c101910 */
.L_x_152:
[----:B------:R-:W-:Y:S05]  /*73a0*/  BSYNC B0 ;  /* 0x0000000000007941 */ /* 0x000fea0003800000 */
.L_x_28:
[----:B------:R-:W-:Y:S01]  /*73b0*/  ULDC UR6, c[0x0][0xc] ;  /* 0x0000030000067ab9 */ /* 0x000fe20000000800 */
[----:B------:R-:W-:Y:S01]  /*73c0*/  ULDC UR7, c[0x0][0x10] ;  /* 0x0000040000077ab9 */ /* 0x000fe20000000800 */
[----:B01----:R-:W0:Y:S01]  /*73d0*/  LDC R11, c[0x0][0x14] ;  /* 0x00000500ff0b7b82 */ /* 0x003e220000000800 */
[----:B------:R-:W-:Y:S01]  /*73e0*/  UIMAD.WIDE.U32 UR6, UR6, UR7, URZ ;  /* 0x00000007060672a5 */ /* 0x000fe2000f8e003f */
[----:B------:R-:W-:Y:S01]  /*73f0*/  PRMT R10, RZ, 0x7610, R10 ;  /* 0x00007610ff0a7816 */ /* 0x000fe2000000000a */
[----:B------:R-:W-:Y:S01]  /*7400*/  IMAD.MOV.U32 R14, RZ, RZ, -0x1 ;  /* 0xffffffffff0e7424 */ /* 0x000fe200078e00ff */
[----:B------:R-:W-:-:S03]  /*7410*/  MOV R6, 0xffffffff ;  /* 0xffffffff00067802 */ /* 0x000fc60000000f00 */
[----:B0-----:R-:W-:-:S04]  /*7420*/  IMAD.WIDE.U32 R2, R11, UR6, R2 ;  /* 0x000000060b027c25 */ /* 0x001fc8000f8e0002 */
[----:B------:R-:W-:Y:S01]  /*7430*/  IMAD R11, R11, UR7, RZ ;  /* 0x000000070b0b7c24 */ /* 0x000fe2000f8e02ff */
[----:B------:R-:W-:Y:S02]  /*7440*/  ULDC.64 UR6, c[0x0][0x750] ;  /* 0x0001d40000067ab9 */ /* 0x000fe40000000a00 */
[----:B------:R-:W-:Y:S01]  /*7450*/  ISETP.GE.U32.AND P1, PT, R2, UR6, PT ;  /* 0x0000000602007c0c */ /* 0x000fe2000bf26070 */
[----:B------:R-:W-:-:S05]  /*7460*/  IMAD.IADD R3, R3, 0x1, R11 ;  /* 0x0000000103037824 */ /* 0x000fca00078e020b */
[----:B------:R-:W-:-:S13]  /*7470*/  ISETP.GE.U32.AND.EX P1, PT, R3, UR7, PT, P1 ;  /* 0x0000000703007c0c */ /* 0x000fda000bf26110 */
[----:B------:R-:W-:Y:S05]  /*7480*/  @P1 BRA `(.L_x_153) ;  /* 0x0000000400641947 */ /* 0x000fea0003800000 */
[----:B------:R-:W0:Y:S01]  /*7490*/  S2R R18, SR_CTAID.X ;  /* 0x0000000000127919 */ /* 0x000e220000002500 */
[----:B------:R-:W1:Y:S01]  /*74a0*/  LDC.64 R16, c[0x0][0x728] ;  /* 0x0001ca00ff107b82 */ /* 0x000e620000000a00 */
[----:B------:R-:W-:Y:S01]  /*74b0*/  ULDC UR6, c[0x0][0x150] ;  /* 0x0000540000067ab9 */ /* 0x000fe20000000800 */
[----:B------:R-:W-:Y:S01]  /*74c0*/  IMAD.MOV.U32 R14, RZ, RZ, R2 ;  /* 0x000000ffff0e7224 */ /* 0x000fe200078e0002 */
[----:B------:R-:W0:Y:S01]  /*74d0*/  S2R R24, SR_CTAID.Y ;  /* 0x0000000000187919 */ /* 0x000e220000002600 */
[----:B------:R-:W-:-:S04]  /*74e0*/  IMAD.MOV.U32 R15, RZ, RZ, R3 ;  /* 0x000000ffff0f7224 */ /* 0x000fc800078e0003 */
[----:B------:R-:W2:Y:S08]  /*74f0*/  LDC R23, c[0x0][0x144] ;  /* 0x00005100ff177b82 */ /* 0x000eb00000000800 */
[----:B------:R-:W2:Y:S08]  /*7500*/  LDC R6, c[0x0][0x730] ;  /* 0x0001cc00ff067b82 */ /* 0x000eb00000000800 */
[----:B------:R-:W2:Y:S01]  /*7510*/  LDC.64 R20, c[0x0][0x720] ;  /* 0x0001c800ff147b82 */ /* 0x000ea20000000a00 */
[----:B-1----:R-:W-:-:S04]  /*7520*/  ISETP.NE.U32.AND P1, PT, R16, RZ, PT ;  /* 0x000000ff1000720c */ /* 0x002fc80003f25070 */
[----:B------:R-:W-:Y:S02]  /*7530*/  ISETP.NE.AND.EX P1, PT, R17, RZ, PT, P1 ;  /* 0x000000ff1100720c */ /* 0x000fe40003f25310 */
[----:B0-----:R-:W-:-:S05]  /*7540*/  I2FP.F32.U32 R10, R18 ;  /* 0x00000012000a7245 */ /* 0x001fca0000201000 */
[----:B------:R-:W-:-:S04]  /*7550*/  FMUL R10, R10, UR6 ;  /* 0x000000060a0a7c20 */ /* 0x000fc80008400000 */
[----:B------:R0:W1:Y:S02]  /*7560*/  F2I.U32.TRUNC.NTZ R22, R10 ;  /* 0x0000000a00167305 */ /* 0x000064000020f000 */
[----:B------:R-:W-:Y:S05]  /*7570*/  @!P1 BRA `(.L_x_154) ;  /* 0x0000000000289947 */ /* 0x000fea0003800000 */
[----:B------:R-:W3:Y:S02]  /*7580*/  LDC R11, c[0x0][0x734] ;  /* 0x0001cd00ff0b7b82 */ /* 0x000ee40000000800 */
[----:B---3--:R-:W-:-:S05]  /*7590*/  IADD3 R15, P1, R2, R11, RZ ;  /* 0x0000000b020f7210 */ /* 0x008fca0007f3e0ff */
[----:B------:R-:W-:-:S04]  /*75a0*/  IMAD.X R19, RZ, RZ, R3, P1 ;  /* 0x000000ffff137224 */ /* 0x000fc800008e0603 */
[----:B0-----:R-:W-:-:S04]  /*75b0*/  IMAD.WIDE.U32 R10, R19, R16, RZ ;  /* 0x00000010130a7225 */ /* 0x001fc800078e00ff */
[----:B------:R-:W-:-:S04]  /*75c0*/  IMAD.WIDE.U32 R12, P1, R15, R17, R10 ;  /* 0x000000110f0c7225 */ /* 0x000fc8000782000a */
[----:B------:R-:W-:-:S04]  /*75d0*/  IMAD.WIDE.U32 R10, R15, R16, RZ ;  /* 0x000000100f0a7225 */ /* 0x000fc800078e00ff */
[----:B------:R-:W-:Y:S01]  /*75e0*/  IMAD.X R15, RZ, RZ, RZ, P1 ;  /* 0x000000ffff0f7224 */ /* 0x000fe200008e06ff */
[----:B------:R-:W-:Y:S01]  /*75f0*/  IADD3 RZ, P1, R11, R12, RZ ;  /* 0x0000000c0bff7210 */ /* 0x000fe20007f3e0ff */
[----:B------:R-:W-:-:S04]  /*7600*/  IMAD.MOV.U32 R14, RZ, RZ, R13 ;  /* 0x000000ffff0e7224 */ /* 0x000fc800078e000d */
[----:B------:R-:W-:-:S08]  /*7610*/  IMAD.WIDE.U32.X R14, R19, R17, R14, P1 ;  /* 0x00000011130e7225 */ /* 0x000fd000008e040e */
.L_x_154:
[----:B------:R-:W4:Y:S01]  /*7620*/  LDC.64 R28, c[0x0][0x740] ;  /* 0x0001d000ff1c7b82 */ /* 0x000f220000000a00 */
[-CC-:B--2---:R-:W-:Y:S01]  /*7630*/  SHF.R.U64 R19, R14, R6.reuse, R15.reuse ;  /* 0x000000060e137219 */ /* 0x184fe2000000120f */
[----:B-1----:R-:W-:Y:S01]  /*7640*/  IMAD.MOV R22, RZ, RZ, -R22 ;  /* 0x000000ffff167224 */ /* 0x002fe200078e0a16 */
[----:B------:R-:W-:Y:S01]  /*7650*/  SHF.R.U32.HI R6, RZ, R6, R15 ;  /* 0x00000006ff067219 */ /* 0x000fe2000001160f */
[----:B------:R-:W-:Y:S01]  /*7660*/  ULDC UR6, c[0x0][0x154] ;  /* 0x0000550000067ab9 */ /* 0x000fe20000000800 */
[----:B------:R-:W-:Y:S01]  /*7670*/  IADD3 R13, P1, RZ, -R19, RZ ;  /* 0x80000013ff0d7210 */ /* 0x000fe20007f3e0ff */
[----:B------:R-:W-:Y:S02]  /*7680*/  IMAD R25, R23, R22, R18 ;  /* 0x0000001617197224 */ /* 0x000fe400078e0212 */
[----:B------:R-:W1:Y:S01]  /*7690*/  LDC R12, c[0x0][0x718] ;  /* 0x0001c600ff0c7b82 */ /* 0x000e620000000800 */
[----:B------:R-:W-:Y:S02]  /*76a0*/  IMAD.MOV.U32 R15, RZ, RZ, 0x1 ;  /* 0x00000001ff0f7424 */ /* 0x000fe400078e00ff */
[----:B------:R-:W-:-:S04]  /*76b0*/  IMAD.X R11, RZ, RZ, ~R6, P1 ;  /* 0x000000ffff0b7224 */ /* 0x000fc800008e0e06 */
[-C--:B------:R-:W-:Y:S01]  /*76c0*/  IMAD R6, R11, R20.reuse, RZ ;  /* 0x000000140b067224 */ /* 0x080fe200078e02ff */
[----:B------:R-:W2:Y:S01]  /*76d0*/  LDC R14, c[0x0][0x708] ;  /* 0x0001c200ff0e7b82 */ /* 0x000ea20000000800 */
[----:B0-----:R-:W-:-:S04]  /*76e0*/  IMAD.WIDE.U32 R10, R13, R20, R2 ;  /* 0x000000140d0a7225 */ /* 0x001fc800078e0002 */
[----:B------:R-:W-:Y:S01]  /*76f0*/  IMAD R13, R13, R21, R6 ;  /* 0x000000150d0d7224 */ /* 0x000fe200078e0206 */
[----:B------:R-:W-:Y:S02]  /*7700*/  I2FP.F32.U32 R6, R24 ;  /* 0x0000001800067245 */ /* 0x000fe40000201000 */
[----:B---3--:R-:W0:Y:S01]  /*7710*/  LDC R26, c[0x0][0x758] ;  /* 0x0001d600ff1a7b82 */ /* 0x008e220000000800 */
[----:B------:R-:W-:Y:S01]  /*7720*/  IMAD.IADD R11, R11, 0x1, R13 ;  /* 0x000000010b0b7824 */ /* 0x000fe200078e020d */
[----:B----4-:R-:W-:Y:S01]  /*7730*/  ISETP.NE.U32.AND P1, PT, R28, RZ, PT ;  /* 0x000000ff1c00720c */ /* 0x010fe20003f25070 */
[----:B------:R-:W-:Y:S01]  /*7740*/  FMUL R6, R6, UR6 ;  /* 0x0000000606067c20 */ /* 0x000fe20008400000 */
[----:B------:R-:W-:Y:S02]  /*7750*/  MOV R13, 0xffffffff ;  /* 0xffffffff000d7802 */ /* 0x000fe40000000f00 */
[----:B------:R-:W-:Y:S01]  /*7760*/  ISETP.NE.AND.EX P1, PT, R29, RZ, PT, P1 ;  /* 0x000000ff1d00720c */ /* 0x000fe20003f25310 */
[----:B------:R3:W4:Y:S01]  /*7770*/  F2I.U32.TRUNC.NTZ R20, R6 ;  /* 0x0000000600147305 */ /* 0x000722000020f000 */
[----:B------:R-:W3:Y:S01]  /*7780*/  LDC R23, c[0x0][0x148] ;  /* 0x00005200ff177b82 */ /* 0x000ee20000000800 */
[----:B-1----:R-:W-:-:S02]  /*7790*/  SHF.R.U64 R18, R10, R12, R11 ;  /* 0x0000000c0a127219 */ /* 0x002fc4000000120b */
[----:B------:R-:W-:-:S05]  /*77a0*/  SHF.R.U32.HI R11, RZ, R12, R11 ;  /* 0x0000000cff0b7219 */ /* 0x000fca000001160b */
[----:B------:R-:W1:Y:S01]  /*77b0*/  LDC R22, c[0x0][0x700] ;  /* 0x0001c000ff167b82 */ /* 0x000e620000000800 */
[-CC-:B--2---:R-:W-:Y:S02]  /*77c0*/  SHF.R.U64 R16, R18, R14.reuse, R11.reuse ;  /* 0x0000000e12107219 */ /* 0x184fe4000000120b */
[----:B------:R-:W-:-:S05]  /*77d0*/  SHF.R.U32.HI R11, RZ, R14, R11 ;  /* 0x0000000eff0b7219 */ /* 0x000fca000001160b */
[----:B------:R-:W2:Y:S01]  /*77e0*/  LDC R30, c[0x0][0x748] ;  /* 0x0001d200ff1e7b82 */ /* 0x000ea20000000800 */
[-CC-:B0-----:R-:W-:Y:S02]  /*77f0*/  SHF.R.U64 R21, R16, R26.reuse, R11.reuse ;  /* 0x0000001a10157219 */ /* 0x181fe4000000120b */
[-C--:B------:R-:W-:Y:S02]  /*7800*/  SHF.L.U32 R13, R13, R26.reuse, RZ ;  /* 0x0000001a0d0d7219 */ /* 0x080fe400000006ff */
[-C--:B------:R-:W-:Y:S01]  /*7810*/  SHF.R.U32.HI R11, RZ, R26.reuse, R11 ;  /* 0x0000001aff0b7219 */ /* 0x080fe2000001160b */
[----:B------:R-:W-:Y:S01]  /*7820*/  IMAD.MOV.U32 R10, RZ, RZ, R21 ;  /* 0x000000ffff0a7224 */ /* 0x000fe200078e0015 */
[----:B------:R-:W-:Y:S01]  /*7830*/  SHF.L.U32 R86, R15, R26, RZ ;  /* 0x0000001a0f567219 */ /* 0x000fe200000006ff */
[----:B------:R-:W0:Y:S01]  /*7840*/  LDC R31, c[0x0][0x738] ;  /* 0x0001ce00ff1f7b82 */ /* 0x000e220000000800 */
[----:B------:R-:W-:-:S07]  /*7850*/  LOP3.LUT R27, RZ, R13, RZ, 0x33, !PT ;  /* 0x0000000dff1b7212 */ /* 0x000fce00078e33ff */
[----:B------:R-:W0:Y:S01]  /*7860*/  LDC R32, c[0x0][0x710] ;  /* 0x0001c400ff207b82 */ /* 0x000e220000000800 */
[----:B----4-:R-:W-:Y:S05]  /*7870*/  @!P1 BRA `(.L_x_155) ;  /* 0x0000000000289947 */ /* 0x010fea0003800000 */
[----:B---3--:R-:W3:Y:S02]  /*7880*/  LDC R6, c[0x0][0x74c] ;  /* 0x0001d300ff067b82 */ /* 0x008ee40000000800 */
[----:B---3--:R-:W-:-:S05]  /*7890*/  IADD3 R15, P1, R21, R6, RZ ;  /* 0x00000006150f7210 */ /* 0x008fca0007f3e0ff */
        /* <DEDUP_REMOVED lines=8> */
.L_x_155:
[----:B------:R-:W-:Y:S01]  /*7920*/  ISETP.NE.AND P1, PT, R0, 0x1, PT ;  /* 0x000000010000780c */ /* 0x000fe20003f25270 */
[----:B-1----:R-:W-:Y:S01]  /*7930*/  VIADD R13, R22, 0xffffffff ;  /* 0xffffffff160d7836 */ /* 0x002fe20000000000 */
[----:B--23--:R-:W-:Y:S01]  /*7940*/  SHF.R.U64 R6, R10, R30, R11 ;  /* 0x0000001e0a067219 */ /* 0x00cfe2000000120b */
[----:B------:R-:W-:Y:S01]  /*7950*/  IMAD.MOV R20, RZ, RZ, -R20 ;  /* 0x000000ffff147224 */ /* 0x000fe200078e0a14 */
[----:B------:R-:W-:-:S03]  /*7960*/  LOP3.LUT R11, R16, R27, RZ, 0xc0, !PT ;  /* 0x0000001b100b7212 */ /* 0x000fc600078ec0ff */
[----:B------:R-:W-:Y:S02]  /*7970*/  IMAD.MOV R10, RZ, RZ, -R6 ;  /* 0x000000ffff0a7224 */ /* 0x000fe400078e0a06 */
[----:B------:R-:W-:Y:S01]  /*7980*/  IMAD R86, R86, R6, R11 ;  /* 0x0000000656567224 */ /* 0x000fe200078e020b */
[----:B------:R-:W-:Y:S01]  /*7990*/  LOP3.LUT R11, R18, R13, RZ, 0xc0, !PT ;  /* 0x0000000d120b7212 */ /* 0x000fe200078ec0ff */
[----:B0-----:R-:W-:Y:S01]  /*79a0*/  IMAD R6, R10, R31, R21 ;  /* 0x0000001f0a067224 */ /* 0x001fe200078e0215 */
[----:B------:R-:W-:Y:S01]  /*79b0*/  MOV R10, 0x1 ;  /* 0x00000001000a7802 */ /* 0x000fe20000000f00 */
[----:B------:R-:W-:Y:S02]  /*79c0*/  @P1 IMAD R25, R23, R20, R24 ;  /* 0x0000001417191224 */ /* 0x000fe400078e0218 */
[----:B------:R-:W-:Y:S02]  /*79d0*/  IMAD R11, R6, R22, R11 ;  /* 0x00000016060b7224 */ /* 0x000fe400078e020b */
[----:B------:R-:W-:-:S02]  /*79e0*/  IMAD R86, R86, R32, R25 ;  /* 0x0000002056567224 */ /* 0x000fc400078e0219 */
[----:B------:R-:W-:-:S03]  /*79f0*/  IMAD.MOV.U32 R6, RZ, RZ, R19 ;  /* 0x000000ffff067224 */ /* 0x000fc600078e0013 */
[----:B------:R-:W-:Y:S02]  /*7a00*/  SEL R14, R11, R86, !P1 ;  /* 0x000000560b0e7207 */ /* 0x000fe40004800000 */
[----:B------:R-:W-:-:S07]  /*7a10*/  SEL R86, R86, R11, !P1 ;  /* 0x0000000b56567207 */ /* 0x000fce0004800000 */
.L_x_153:
[----:B------:R-:W-:Y:S01]  /*7a20*/  LOP3.LUT P1, RZ, R10, 0xff, RZ, 0xc0, !PT ;  /* 0x000000ff0aff7812 */ /* 0x000fe2000782c0ff */
[----:B------:R-:W-:-:S12]  /*7a30*/  IMAD.MOV.U32 R12, RZ, RZ, R86 ;  /* 0x000000ffff0c7224 */ /* 0x000fd800078e0056 */
[----:B------:R-:W-:Y:S05]  /*7a40*/  @P1 BRA `(.L_x_156) ;  /* 0xffffff9800001947 */ /* 0x000fea000383ffff */
[----:B------:R-:W-:Y:S05]  /*7a50*/  EXIT ;  /* 0x000000000000794d */ /* 0x000fea0003800000 */
.L_x_8:
[----:B0-----:R-:W-:Y:S01]  /*7a60*/  ULDC.64 UR4, c[0x0][0x750] ;  /* 0x0001d40000047ab9 */ /* 0x001fe20000000a00 */
[----:B------:R-:W-:Y:S01]  /*7a70*/  PRMT R12, RZ, 0x7610, R12 ;  /* 0x00007610ff0c7816 */ /* 0x000fe2000000000c */
[----:B------:R-:W-:Y:S01]  /*7a80*/  IMAD.MOV.U32 R8, RZ, RZ, -0x1 ;  /* 0xffffffffff087424 */ /* 0x000fe200078e00ff */
[----:B------:R-:W-:Y:S01]  /*7a90*/  ISETP.GE.U32.AND P0, PT, R2, UR4, PT ;  /* 0x0000000402007c0c */ /* 0x000fe2000bf06070 */
[----:B------:R-:W-:Y:S02]  /*7aa0*/  IMAD.MOV.U32 R7, RZ, RZ, -0x1 ;  /* 0xffffffffff077424 */ /* 0x000fe400078e00ff */
[----:B------:R-:W-:Y:S01]  /*7ab0*/  IMAD.MOV.U32 R21, RZ, RZ, -0x1 ;  /* 0xffffffffff157424 */ /* 0x000fe200078e00ff */
        /* <DEDUP_REMOVED lines=15> */
[----:B------:R-:W-:Y:S01]  /*7bb0*/  IMAD.WIDE.U32 R14, R7, R22, RZ ;  /* 0x00000016070e7225 */ /* 0x000fe200078e00ff */
[----:B------:R-:W-:-:S03]  /*7bc0*/  IADD3.X R19, RZ, RZ, RZ, P0, !PT ;  /* 0x000000ffff137210 */ /* 0x000fc600007fe4ff */
[----:B------:R-:W-:Y:S01]  /*7bd0*/  IMAD.MOV.U32 R18, RZ, RZ, R17 ;  /* 0x000000ffff127224 */ /* 0x000fe200078e0011 */
[----:B------:R-:W-:-:S05]  /*7be0*/  IADD3 RZ, P0, R15, R16, RZ ;  /* 0x000000100fff7210 */ /* 0x000fca0007f1e0ff */
[----:B------:R-:W-:-:S08]  /*7bf0*/  IMAD.WIDE.U32.X R18, R21, R23, R18, P0 ;  /* 0x0000001715127225 */ /* 0x000fd000000e0412 */
.L_x_158:
[----:B------:R-:W0:Y:S01]  /*7c00*/  LDC.64 R30, c[0x0][0x740] ;  /* 0x0001d000ff1e7b82 */ /* 0x000e220000000a00 */
[-CC-:B------:R-:W-:Y:S01]  /*7c10*/  SHF.R.U64 R22, R18, R8.reuse, R19.reuse ;  /* 0x0000000812167219 */ /* 0x180fe20000001213 */
[----:B------:R-:W-:Y:S01]  /*7c20*/  IMAD.MOV.U32 R27, RZ, RZ, 0x1 ;  /* 0x00000001ff1b7424 */ /* 0x000fe200078e00ff */
[----:B------:R-:W-:Y:S02]  /*7c30*/  SHF.R.U32.HI R7, RZ, R8, R19 ;  /* 0x00000008ff077219 */ /* 0x000fe40000011613 */
[----:B------:R-:W-:-:S03]  /*7c40*/  IADD3 R17, P0, RZ, -R22, RZ ;  /* 0x80000016ff117210 */ /* 0x000fc60007f1e0ff */
[----:B------:R-:W1:Y:S02]  /*7c50*/  LDC R16, c[0x0][0x718] ;  /* 0x0001c600ff107b82 */ /* 0x000e640000000800 */
[----:B------:R-:W-:Y:S02]  /*7c60*/  IMAD.X R7, RZ, RZ, ~R7, P0 ;  /* 0x000000ffff077224 */ /* 0x000fe400000e0e07 */
[----:B------:R-:W-:-:S04]  /*7c70*/  IMAD.WIDE.U32 R14, R17, R24, R2 ;  /* 0x00000018110e7225 */ /* 0x000fc800078e0002 */
[----:B------:R-:W2:Y:S01]  /*7c80*/  LDC R18, c[0x0][0x708] ;  /* 0x0001c200ff127b82 */ /* 0x000ea20000000800 */
[----:B------:R-:W-:-:S04]  /*7c90*/  IMAD R8, R7, R24, RZ ;  /* 0x0000001807087224 */ /* 0x000fc800078e02ff */
[----:B------:R-:W-:-:S03]  /*7ca0*/  IMAD R7, R17, R25, R8 ;  /* 0x0000001911077224 */ /* 0x000fc600078e0208 */
[----:B------:R-:W3:Y:S01]  /*7cb0*/  LDC R28, c[0x0][0x758] ;  /* 0x0001d600ff1c7b82 */ /* 0x000ee20000000800 */
[----:B------:R-:W-:Y:S01]  /*7cc0*/  IMAD.IADD R7, R15, 0x1, R7 ;  /* 0x000000010f077824 */ /* 0x000fe200078e0207 */
[----:B0-----:R-:W-:Y:S01]  /*7cd0*/  ISETP.NE.U32.AND P0, PT, R30, RZ, PT ;  /* 0x000000ff1e00720c */ /* 0x001fe20003f05070 */
[----:B------:R-:W-:-:S03]  /*7ce0*/  IMAD.MOV.U32 R15, RZ, RZ, -0x1 ;  /* 0xffffffffff0f7424 */ /* 0x000fc600078e00ff */
[----:B------:R-:W-:Y:S02]  /*7cf0*/  ISETP.NE.AND.EX P0, PT, R31, RZ, PT, P0 ;  /* 0x000000ff1f00720c */ /* 0x000fe40003f05300 */
[----:B------:R-:W0:Y:S01]  /*7d00*/  LDC R23, c[0x0][0x700] ;  /* 0x0001c000ff177b82 */ /* 0x000e220000000800 */
[-CC-:B-1----:R-:W-:Y:S02]  /*7d10*/  SHF.R.U64 R12, R14, R16.reuse, R7.reuse ;  /* 0x000000100e0c7219 */ /* 0x182fe40000001207 */
[----:B------:R-:W-:-:S05]  /*7d20*/  SHF.R.U32.HI R7, RZ, R16, R7 ;  /* 0x00000010ff077219 */ /* 0x000fca0000011607 */
[----:B------:R-:W1:Y:S01]  /*7d30*/  LDC R8, c[0x0][0x748] ;  /* 0x0001d200ff087b82 */ /* 0x000e620000000800 */
[-CC-:B--2---:R-:W-:Y:S02]  /*7d40*/  SHF.R.U64 R24, R12, R18.reuse, R7.reuse ;  /* 0x000000120c187219 */ /* 0x184fe40000001207 */
[----:B------:R-:W-:-:S05]  /*7d50*/  SHF.R.U32.HI R7, RZ, R18, R7 ;  /* 0x00000012ff077219 */ /* 0x000fca0000011607 */
[----:B------:R-:W2:Y:S01]  /*7d60*/  LDC R25, c[0x0][0x738] ;  /* 0x0001ce00ff197b82 */ /* 0x000ea20000000800 */
[-C--:B---3--:R-:W-:Y:S02]  /*7d70*/  SHF.L.U32 R14, R15, R28.reuse, RZ ;  /* 0x0000001c0f0e7219 */ /* 0x088fe400000006ff */
[--C-:B------:R-:W-:Y:S02]  /*7d80*/  SHF.R.U64 R26, R24, R28, R7.reuse ;  /* 0x0000001c181a7219 */ /* 0x100fe40000001207 */
[----:B------:R-:W-:Y:S02]  /*7d90*/  LOP3.LUT R29, RZ, R14, RZ, 0x33, !PT ;  /* 0x0000000eff1d7212 */ /* 0x000fe400078e33ff */
[----:B------:R-:W-:Y:S01]  /*7da0*/  SHF.R.U32.HI R15, RZ, R28, R7 ;  /* 0x0000001cff0f7219 */ /* 0x000fe20000011607 */
[----:B------:R-:W3:Y:S01]  /*7db0*/  LDC R32, c[0x0][0x710] ;  /* 0x0001c400ff207b82 */ /* 0x000ee20000000800 */
[----:B------:R-:W-:Y:S01]  /*7dc0*/  IMAD.MOV.U32 R14, RZ, RZ, R26 ;  /* 0x000000ffff0e7224 */ /* 0x000fe200078e001a */
[----:B------:R-:W-:Y:S06]  /*7dd0*/  @!P0 BRA `(.L_x_159) ;  /* 0x0000000000288947 */ /* 0x000fec0003800000 */
[----:B------:R-:W4:Y:S02]  /*7de0*/  LDC R7, c[0x0][0x74c] ;  /* 0x0001d300ff077b82 */ /* 0x000f240000000800 */
[----:B----4-:R-:W-:-:S05]  /*7df0*/  IADD3 R7, P0, R26, R7, RZ ;  /* 0x000000071a077210 */ /* 0x010fca0007f1e0ff */
[----:B------:R-:W-:-:S04]  /*7e00*/  IMAD.X R21, RZ, RZ, R15, P0 ;  /* 0x000000ffff157224 */ /* 0x000fc800000e060f */
[----:B------:R-:W-:-:S04]  /*7e10*/  IMAD.WIDE.U32 R14, R21, R30, RZ ;  /* 0x0000001e150e7225 */ /* 0x000fc800078e00ff */
[----:B------:R-:W-:-:S04]  /*7e20*/  IMAD.WIDE.U32 R16, P0, R7, R31, R14 ;  /* 0x0000001f07107225 */ /* 0x000fc8000780000e */
[----:B------:R-:W-:Y:S01]  /*7e30*/  IMAD.WIDE.U32 R14, R7, R30, RZ ;  /* 0x0000001e070e7225 */ /* 0x000fe200078e00ff */
[----:B------:R-:W-:-:S03]  /*7e40*/  MOV R18, R17 ;  /* 0x0000001100127202 */ /* 0x000fc60000000f00 */
[----:B------:R-:W-:Y:S01]  /*7e50*/  IMAD.X R19, RZ, RZ, RZ, P0 ;  /* 0x000000ffff137224 */ /* 0x000fe200000e06ff */
[----:B------:R-:W-:-:S05]  /*7e60*/  IADD3 RZ, P0, R15, R16, RZ ;  /* 0x000000100fff7210 */ /* 0x000fca0007f1e0ff */
[----:B------:R-:W-:-:S08]  /*7e70*/  IMAD.WIDE.U32.X R14, R21, R31, R18, P0 ;  /* 0x0000001f150e7225 */ /* 0x000fd000000e0412 */
.L_x_159:
[----:B------:R-:W-:Y:S01]  /*7e80*/  ISETP.NE.AND P0, PT, R0, 0x1, PT ;  /* 0x000000010000780c */ /* 0x000fe20003f05270 */
[----:B------:R-:W-:Y:S01]  /*7e90*/  IMAD.MOV.U32 R21, RZ, RZ, R22 ;  /* 0x000000ffff157224 */ /* 0x000fe200078e0016 */
[----:B-1----:R-:W-:Y:S01]  /*7ea0*/  SHF.R.U64 R8, R14, R8, R15 ;  /* 0x000000080e087219 */ /* 0x002fe2000000120f */
[----:B0-----:R-:W-:Y:S01]  /*7eb0*/  VIADD R15, R23, 0xffffffff ;  /* 0xffffffff170f7836 */ /* 0x001fe20000000000 */
[----:B------:R-:W-:Y:S02]  /*7ec0*/  SHF.L.U32 R27, R27, R28, RZ ;  /* 0x0000001c1b1b7219 */ /* 0x000fe400000006ff */
[----:B------:R-:W-:Y:S01]  /*7ed0*/  LOP3.LUT R7, R24, R29, RZ, 0xc0, !PT ;  /* 0x0000001d18077212 */ /* 0x000fe200078ec0ff */
[----:B------:R-:W-:Y:S01]  /*7ee0*/  IMAD.MOV R11, RZ, RZ, -R8 ;  /* 0x000000ffff0b7224 */ /* 0x000fe200078e0a08 */
[----:B------:R-:W-:-:S03]  /*7ef0*/  LOP3.LUT R12, R12, R15, RZ, 0xc0, !PT ;  /* 0x0000000f0c0c7212 */ /* 0x000fc600078ec0ff */
[----:B------:R-:W-:Y:S02]  /*7f00*/  IMAD R8, R27, R8, R7 ;  /* 0x000000081b087224 */ /* 0x000fe400078e0207 */
[----:B------:R-:W-:Y:S02]  /*7f10*/  @P0 IMAD R9, R13, R20, R10 ;  /* 0x000000140d090224 */ /* 0x000fe400078e020a */
[----:B--2---:R-:W-:Y:S02]  /*7f20*/  IMAD R7, R11, R25, R26 ;  /* 0x000000190b077224 */ /* 0x004fe400078e021a */
[----:B---3--:R-:W-:Y:S02]  /*7f30*/  IMAD R8, R8, R32, R9 ;  /* 0x0000002008087224 */ /* 0x008fe400078e0209 */
[----:B------:R-:W-:Y:S02]  /*7f40*/  IMAD R9, R7, R23, R12 ;  /* 0x0000001707097224 */ /* 0x000fe400078e020c */
[----:B------:R-:W-:-:S03]  /*7f50*/  IMAD.MOV.U32 R10, RZ, RZ, 0x1 ;  /* 0x00000001ff0a7424 */ /* 0x000fc600078e00ff */
[----:B------:R-:W-:Y:S02]  /*7f60*/  SEL R7, R9, R8, !P0 ;  /* 0x0000000809077207 */ /* 0x000fe40004000000 */
[----:B------:R-:W-:Y:S02]  /*7f70*/  PRMT R12, R10, 0x7610, R12 ;  /* 0x000076100a0c7816 */ /* 0x000fe4000000000c */
[----:B------:R-:W-:-:S07]  /*7f80*/  SEL R8, R8, R9, !P0 ;  /* 0x0000000908087207 */ /* 0x000fce0004000000 */
.L_x_157:
[----:B------:R-:W-:-:S08]  /*7f90*/  NOP ;  /* 0x0000000000007918 */ /* 0x000fd00000000000 */
[----:B------:R-:W0:-:S00]  /*7fa0*/  USETMAXREG.DEALLOC.CTAPOOL 0x28 ;  /* 0x00000028000079c8 */ /* 0x000e0000080e0500 */
[----:B0-----:R-:W-:-:S13]  /*7fb0*/  ISETP.NE.AND P0, PT, R6, RZ, PT ;  /* 0x000000ff0600720c */ /* 0x001fda0003f05270 */
[----:B------:R-:W-:Y:S05]  /*7fc0*/  @P0 EXIT ;  /* 0x000000000000094d */ /* 0x000fea0003800000 */
[----:B------:R-:W-:Y:S01]  /*7fd0*/  LOP3.LUT P0, RZ, R12, 0xff, RZ, 0xc0, !PT ;  /* 0x000000ff0cff7812 */ /* 0x000fe2000780c0ff */
[----:B------:R-:W-:Y:S02]  /*7fe0*/  IMAD.MOV.U32 R10, RZ, RZ, 0x1 ;  /* 0x00000001ff0a7424 */ /* 0x000fe400078e00ff */
[----:B------:R-:W-:-:S10]  /*7ff0*/  IMAD.MOV.U32 R11, RZ, RZ, RZ ;  /* 0x000000ffff0b7224 */ /* 0x000fd400078e00ff */
[----:B------:R-:W-:Y:S05]  /*8000*/  @!P0 BRA `(.L_x_160) ;  /* 0x0000000c008c8947 */ /* 0x000fea0003800000 */
[----:B------:R-:W0:Y:S01]  /*8010*/  LDC R6, c[0x0][0x28c] ;  /* 0x0000a300ff067b82 */ /* 0x000e220000000800 */
[----:B------:R-:W1:Y:S01]  /*8020*/  S2R R18, SR_CgaCtaId ;  /* 0x0000000000127919 */ /* 0x000e620000008800 */
[----:B------:R-:W-:Y:S01]  /*8030*/  ULDC UR5, c[0x0][0x758] ;  /* 0x0001d60000057ab9 */ /* 0x000fe20000000800 */
[----:B------:R-:W-:Y:S01]  /*8040*/  UMOV UR7, 0xffffffff ;  /* 0xffffffff00077882 */ /* 0x000fe20000000000 */
[----:B------:R-:W-:Y:S01]  /*8050*/  ULDC UR6, c[0x0][0xc] ;  /* 0x0000030000067ab9 */ /* 0x000fe20000000800 */
[----:B------:R-:W-:Y:S01]  /*8060*/  USHF.L.U32 UR9, UR7, UR5, URZ ;  /* 0x0000000507097299 */ /* 0x000fe2000800063f */
[----:B------:R-:W-:Y:S01]  /*8070*/  BSSY B0, `(.L_x_160) ;  /* 0x00000dc000007945 */ /* 0x000fe20003800000 */
[----:B------:R-:W-:Y:S01]  /*8080*/  UMOV UR8, 0x1 ;  /* 0x0000000100087882 */ /* 0x000fe20000000000 */
[----:B------:R-:W-:Y:S01]  /*8090*/  ULDC UR7, c[0x0][0x10] ;  /* 0x0000040000077ab9 */ /* 0x000fe20000000800 */
[----:B------:R-:W-:Y:S01]  /*80a0*/  USHF.L.U32 UR5, UR8, UR5, URZ ;  /* 0x0000000508057299 */ /* 0x000fe2000800063f */
[----:B------:R-:W-:Y:S01]  /*80b0*/  IMAD.MOV.U32 R13, RZ, RZ, 0x1 ;  /* 0x00000001ff0d7424 */ /* 0x000fe200078e00ff */
[----:B------:R-:W-:Y:S01]  /*80c0*/  UIMAD.WIDE.U32 UR6, UR6, UR7, URZ ;  /* 0x00000007060672a5 */ /* 0x000fe2000f8e003f */
[----:B------:R-:W-:Y:S01]  /*80d0*/  LOP3.LUT R12, R5, 0x2, RZ, 0xfc, !PT ;  /* 0x00000002050c7812 */ /* 0x000fe200078efcff */
[----:B------:R-:W-:Y:S01]  /*80e0*/  ULDC UR8, c[0x0][0x14] ;  /* 0x0000050000087ab9 */ /* 0x000fe20000000800 */
[----:B------:R-:W-:Y:S01]  /*80f0*/  MOV R10, 0x1 ;  /* 0x00000001000a7802 */ /* 0x000fe20000000f00 */
[----:B------:R-:W-:Y:S01]  /*8100*/  UIMAD.WIDE.U32 UR32, UR6, UR8, URZ ;  /* 0x00000008062072a5 */ /* 0x000fe2000f8e003f */
[----:B------:R-:W-:Y:S01]  /*8110*/  IMAD.MOV.U32 R11, RZ, RZ, RZ ;  /* 0x000000ffff0b7224 */ /* 0x000fe200078e00ff */
[----:B------:R-:W-:Y:S01]  /*8120*/  UIMAD UR7, UR7, UR8, URZ ;  /* 0x00000008070772a4 */ /* 0x000fe2000f8e023f */
[----:B------:R-:W-:Y:S01]  /*8130*/  ULDC UR4, c[0x0][0x700] ;  /* 0x0001c00000047ab9 */ /* 0x000fe20000000800 */
[----:B------:R-:W-:-:S02]  /*8140*/  ULOP3.LUT UR6, URZ, UR9, URZ, 0x33, !UPT ;  /* 0x000000093f067292 */ /* 0x000fc4000f8e333f */
[----:B------:R-:W-:Y:S01]  /*8150*/  UIADD3 UR4, UR4, -0x1, URZ ;  /* 0xffffffff04047890 */ /* 0x000fe2000fffe03f */
[----:B0-----:R-:W-:Y:S01]  /*8160*/  VIADD R6, R6, 0x7f ;  /* 0x0000007f06067836 */ /* 0x001fe20000000000 */
[----:B------:R-:W-:Y:S01]  /*8170*/  UIADD3 UR7, UR33, UR7, URZ ;  /* 0x0000000721077290 */ /* 0x000fe2000fffe03f */
[----:B------:R-:W-:-:S03]  /*8180*/  ULDC.64 UR34, c[0x0][0x198] ;  /* 0x0000660000227ab9 */ /* 0x000fc60000000a00 */
[----:B------:R-:W-:-:S04]  /*8190*/  SHF.R.S32.HI R9, RZ, 0x1f, R6 ;  /* 0x0000001fff097819 */ /* 0x000fc80000011406 */
[----:B------:R-:W-:Y:S01]  /*81a0*/  LEA.HI R9, R9, R6, RZ, 0x7 ;  /* 0x0000000609097211 */ /* 0x000fe200078f38ff */
[C---:B-1----:R-:W-:Y:S02]  /*81b0*/  IMAD.SHL.U32 R14, R18.reuse, 0x80, RZ ;  /* 0x00000080120e7824 */ /* 0x042fe400078e00ff */
[C---:B------:R-:W-:Y:S01]  /*81c0*/  IMAD.SHL.U32 R15, R18.reuse, 0x2000, RZ ;  /* 0x00002000120f7824 */ /* 0x040fe200078e00ff */
[----:B------:R-:W-:Y:S01]  /*81d0*/  SHF.R.S32.HI R16, RZ, 0x7, R9 ;  /* 0x00000007ff107819 */ /* 0x000fe20000011409 */
[----:B------:R-:W-:Y:S01]  /*81e0*/  IMAD.SHL.U32 R17, R18, 0x2, RZ ;  /* 0x0000000212117824 */ /* 0x000fe200078e00ff */
[----:B------:R-:W-:Y:S01]  /*81f0*/  LOP3.LUT R14, R14, 0x80, RZ, 0xc0, !PT ;  /* 0x000000800e0e7812 */ /* 0x000fe200078ec0ff */
[----:B------:R-:W-:Y:S01]  /*8200*/  IMAD.SHL.U32 R18, R18, 0x800, RZ ;  /* 0x0000080012127824 */ /* 0x000fe200078e00ff */
[----:B------:R-:W-:Y:S01]  /*8210*/  LOP3.LUT R15, R15, 0x2000, RZ, 0xc0, !PT ;  /* 0x000020000f0f7812 */ /* 0x000fe200078ec0ff */
[----:B------:R-:W-:Y:S01]  /*8220*/  VIADD R19, R16, 0x1 ;  /* 0x0000000110137836 */ /* 0x000fe20000000000 */
[----:B------:R-:W-:-:S02]  /*8230*/  LOP3.LUT R17, R17, 0x2, RZ, 0xc0, !PT ;  /* 0x0000000211117812 */ /* 0x000fc400078ec0ff */
[----:B------:R-:W-:-:S07]  /*8240*/  LOP3.LUT R18, R18, 0x800, RZ, 0xc0, !PT ;  /* 0x0000080012127812 */ /* 0x000fce00078ec0ff */
.L_x_171:
[----:B------:R-:W-:-:S03]  /*8250*/  UMOV UR8, 0xffffffff ;  /* 0xffffffff00087882 */ /* 0x000fc60000000000 */
[----:B------:R-:W-:Y:S05]  /*8260*/  BRA.DIV UR8, `(.L_x_161) ;  /* 0x00000012085c7947 */ /* 0x000fea000b800000 */
[----:B------:R-:W-:-:S13]  /*8270*/  ELECT P0, URZ, PT ;  /* 0x00000000003f782f */ /* 0x000fda0003800000 */
.L_x_186:
[----:B------:R-:W0:Y:S01]  /*8280*/  LDC R6, c[0x0][0x28c] ;  /* 0x0000a300ff067b82 */ /* 0x000e220000000800 */
[----:B------:R-:W-:Y:S01]  /*8290*/  BSSY B1, `(.L_x_162) ;  /* 0x0000047000017945 */ /* 0x000fe20003800000 */
[----:B0-----:R-:W-:-:S13]  /*82a0*/  ISETP.LT.OR P0, PT, R6, 0x1, !P0 ;  /* 0x000000010600780c */ /* 0x001fda0004701670 */
[----:B------:R-:W-:Y:S05]  /*82b0*/  @P0 BRA `(.L_x_163) ;  /* 0x0000000400100947 */ /* 0x000fea0003800000 */
[C---:B------:R-:W-:Y:S01]  /*82c0*/  IMAD R24, R8.reuse, 0x4, R17 ;  /* 0x0000000408187824 */ /* 0x040fe200078e0211 */
[----:B------:R-:W-:Y:S01]  /*82d0*/  LEA R8, R8, R14, 0x8 ;  /* 0x0000000e08087211 */ /* 0x000fe200078e40ff */
[----:B------:R-:W-:Y:S01]  /*82e0*/  IMAD.SHL.U32 R7, R7, 0x40, RZ ;  /* 0x0000004007077824 */ /* 0x000fe200078e00ff */
[----:B------:R-:W-:Y:S01]  /*82f0*/  CS2R R28, SRZ ;  /* 0x00000000001c7805 */ /* 0x000fe2000001ff00 */
[----:B------:R-:W-:Y:S02]  /*8300*/  IMAD.MOV.U32 R26, RZ, RZ, RZ ;  /* 0x000000ffff1a7224 */ /* 0x000fe400078e00ff */
[----:B------:R-:W-:Y:S02]  /*8310*/  IMAD.MOV.U32 R6, RZ, RZ, R19 ;  /* 0x000000ffff067224 */ /* 0x000fe400078e0013 */
[----:B------:R-:W-:Y:S02]  /*8320*/  IMAD.MOV.U32 R9, RZ, RZ, R10 ;  /* 0x000000ffff097224 */ /* 0x000fe400078e000a */
[----:B------:R-:W-:-:S07]  /*8330*/  IMAD.MOV.U32 R20, RZ, RZ, R11 ;  /* 0x000000ffff147224 */ /* 0x000fce00078e000b */
.L_x_166:
[----:B------:R-:W0:Y:S01]  /*8340*/  S2R R23, SR_CgaCtaId ;  /* 0x0000000000177919 */ /* 0x000e220000008800 */
[----:B------:R-:W-:Y:S02]  /*8350*/  MOV R22, 0x400 ;  /* 0x0000040000167802 */ /* 0x000fe40000000f00 */
[----:B------:R-:W-:Y:S02]  /*8360*/  LOP3.LUT P1, RZ, R4, 0x7f, RZ, 0xc0, !PT ;  /* 0x0000007f04ff7812 */ /* 0x000fe4000782c0ff */
[----:B0-----:R-:W-:Y:S02]  /*8370*/  LEA R27, R23, R22, 0x18 ;  /* 0x00000016171b7211 */ /* 0x001fe400078ec0ff */
[----:B------:R-:W-:-:S09]  /*8380*/  SHF.L.U32 R22, R9, 0x1f, RZ ;  /* 0x0000001f09167819 */ /* 0x000fd200000006ff */
[----:B------:R-:W0:Y:S01]  /*8390*/  @!P1 LDC R23, c[0x0][0x640] ;  /* 0x00019000ff179b82 */ /* 0x000e220000000800 */
[----:B------:R-:W-:-:S04]  /*83a0*/  IMAD R25, R20, 0x8, R27 ;  /* 0x0000000814197824 */ /* 0x000fc800078e021b */
[----:B------:R-:W1:Y:S02]  /*83b0*/  SYNCS.PHASECHK.TRANS64.TRYWAIT P0, [R25+URZ+0x40], R22 ;  /* 0x00004016190075a7 */ /* 0x000e64000800017f */
[----:B-1----:R-:W-:Y:S05]  /*83c0*/  @!P0 BRA `(.L_x_164) ;  /* 0x0000001000248947 */ /* 0x002fea0003800000 */
.L_x_187:
[----:B-1----:R-:W-:Y:S01]  /*83d0*/  PRMT R22, R12, 0x9910, RZ ;  /* 0x000099100c167816 */ /* 0x002fe200000000ff */
[----:B0-----:R0:W-:Y:S03]  /*83e0*/  @!P1 SYNCS.ARRIVE.TRANS64 RZ, [R25+URZ], R23 ;  /* 0x0000001719ff99a7 */ /* 0x0011e6000800003f */
[----:B------:R-:W-:-:S13]  /*83f0*/  ISETP.NE.AND P0, PT, R22, 0x2, PT ;  /* 0x000000021600780c */ /* 0x000fda0003f05270 */
[----:B0-----:R-:W-:Y:S05]  /*8400*/  @P0 BRA `(.L_x_165) ;  /* 0x0000000000040947 */ /* 0x001fea0003800000 */
[----:B------:R-:W-:Y:S01]  /*8410*/  BPT.TRAP 0x1 ;  /* 0x000000040000795c */ /* 0x000fe20000300000 */
.L_x_165:
[C---:B------:R-:W-:Y:S01]  /*8420*/  IMAD R22, R20.reuse, 0x4000, R15 ;  /* 0x0000400014167824 */ /* 0x040fe200078e020f */
[----:B------:R-:W-:Y:S01]  /*8430*/  R2UR UR9, R27 ;  /* 0x000000001b0972ca */ /* 0x000fe200000e0000 */
[----:B------:R-:W-:Y:S01]  /*8440*/  IMAD R27, R20, 0x2000, R27 ;  /* 0x00002000141b7824 */ /* 0x000fe200078e021b */
[----:B------:R-:W-:Y:S01]  /*8450*/  R2UR UR25, R25 ;  /* 0x00000000191972ca */ /* 0x000fe200000e0000 */
[----:B------:R-:W-:Y:S01]  /*8460*/  VIADD R6, R6, 0xffffffff ;  /* 0xffffffff06067836 */ /* 0x000fe20000000000 */
[----:B------:R-:W-:Y:S01]  /*8470*/  R2UR UR24, R22 ;  /* 0x00000000161872ca */ /* 0x000fe200000e0000 */
[----:B------:R-:W-:Y:S01]  /*8480*/  IMAD R22, R20, 0x1000, R18 ;  /* 0x0000100014167824 */ /* 0x000fe200078e0212 */
[----:B------:R-:W-:Y:S01]  /*8490*/  R2UR UR16, R27 ;  /* 0x000000001b1072ca */ /* 0x000fe200000e0000 */
[----:B------:R-:W-:Y:S01]  /*84a0*/  UIADD3 UR14, UP0, UR34, 0xf0, URZ ;  /* 0x000000f0220e7890 */ /* 0x000fe2000ff1e03f */
[----:B------:R-:W-:Y:S01]  /*84b0*/  R2UR UR28, R21 ;  /* 0x00000000151c72ca */ /* 0x000fe200000e0000 */
[----:B------:R-:W-:Y:S01]  /*84c0*/  UIADD3 UR22, UP1, UR34, 0x1f0, URZ ;  /* 0x000001f022167890 */ /* 0x000fe2000ff3e03f */
[----:B------:R-:W-:Y:S01]  /*84d0*/  R2UR UR8, R22 ;  /* 0x00000000160872ca */ /* 0x000fe200000e0000 */
[----:B------:R-:W-:Y:S01]  /*84e0*/  UIADD3 UR36, UP2, UR34, 0x2f0, URZ ;  /* 0x000002f022247890 */ /* 0x000fe2000ff5e03f */
[----:B------:R-:W-:Y:S01]  /*84f0*/  R2UR UR26, R29 ;  /* 0x000000001d1a72ca */ /* 0x000fe200000e0000 */
[----:B------:R-:W-:Y:S01]  /*8500*/  UIADD3.X UR15, URZ, UR35, URZ, UP0, !UPT ;  /* 0x000000233f0f7290 */ /* 0x000fe200087fe43f */
[----:B------:R-:W-:Y:S01]  /*8510*/  R2UR UR27, R8 ;  /* 0x00000000081b72ca */ /* 0x000fe200000e0000 */
[----:B------:R-:W-:Y:S01]  /*8520*/  UIADD3.X UR23, URZ, UR35, URZ, UP1, !UPT ;  /* 0x000000233f177290 */ /* 0x000fe20008ffe43f */
[----:B------:R-:W-:Y:S01]  /*8530*/  R2UR UR11, R24 ;  /* 0x00000000180b72ca */ /* 0x000fe200000e0000 */
[----:B------:R-:W-:Y:S01]  /*8540*/  UIADD3 UR24, UR9, 0x180, UR24 ;  /* 0x0000018009187890 */ /* 0x000fe2000fffe018 */
[----:B------:R-:W-:Y:S01]  /*8550*/  R2UR UR12, R28 ;  /* 0x000000001c0c72ca */ /* 0x000fe200000e0000 */
[----:B------:R-:W-:Y:S01]  /*8560*/  UIADD3.X UR37, URZ, UR35, URZ, UP2, !UPT ;  /* 0x000000233f257290 */ /* 0x000fe200097fe43f */
[----:B------:R-:W-:Y:S01]  /*8570*/  R2UR UR18, R26 ;  /* 0x000000001a1272ca */ /* 0x000fe200000e0000 */
[----:B------:R-:W-:Y:S01]  /*8580*/  UIADD3 UR16, UR16, 0x20180, URZ ;  /* 0x0002018010107890 */ /* 0x000fe2000fffe03f */
[----:B------:R-:W-:Y:S01]  /*8590*/  R2UR UR19, R7 ;  /* 0x00000000071372ca */ /* 0x000fe200000e0000 */
[----:B------:R-:W-:Y:S01]  /*85a0*/  UIADD3 UR8, UR9, 0x30180, UR8 ;  /* 0x0003018009087890 */ /* 0x000fe2000fffe008 */
[----:B------:R-:W-:Y:S01]  /*85b0*/  ISETP.GT.AND P1, PT, R6, 0x1, PT ;  /* 0x000000010600780c */ /* 0x000fe20003f24270 */
[----:B------:R-:W-:Y:S01]  /*85c0*/  UMOV UR21, 0x30000 ;  /* 0x0003000000157882 */ /* 0x000fe20000000000 */
[----:B------:R-:W-:Y:S01]  /*85d0*/  IADD3 R20, R20, 0x1, RZ ;  /* 0x0000000114147810 */ /* 0x000fe20007ffe0ff */
[----:B------:R-:W-:Y:S01]  /*85e0*/  UMOV UR30, 0x0 ;  /* 0x00000000001e7882 */ /* 0x000fe20000000000 */
[----:B------:R-:W-:Y:S01]  /*85f0*/  UMOV UR31, 0x10000000 ;  /* 0x10000000001f7882 */ /* 0x000fe20000000000 */
[----:B------:R-:W-:Y:S01]  /*8600*/  UMOV UR10, URZ ;  /* 0x0000003f000a7c82 */ /* 0x000fe20008000000 */
[----:B------:R-:W-:Y:S01]  /*8610*/  ISETP.NE.AND P0, PT, R20, 0x8, PT ;  /* 0x000000081400780c */ /* 0x000fe20003f05270 */
[----:B------:R-:W-:Y:S01]  /*8620*/  UMOV UR9, UR25 ;  /* 0x0000001900097c82 */ /* 0x000fe20008000000 */
[----:B------:R-:W-:Y:S01]  /*8630*/  UMOV UR13, UR28 ;  /* 0x0000001c000d7c82 */ /* 0x000fe20008000000 */
[----:B------:R0:W-:Y:S01]  /*8640*/  UTMALDG.3D.MULTICAST [UR24], [UR14], UR21, desc[UR30] ;  /* 0x00001e180e0073b4 */ /* 0x0001e20008011815 */
[----:B------:R-:W-:Y:S01]  /*8650*/  UMOV UR17, UR25 ;  /* 0x0000001900117c82 */ /* 0x000fe20008000000 */
[----:B------:R-:W-:Y:S01]  /*8660*/  UMOV UR20, UR28 ;  /* 0x0000001c00147c82 */ /* 0x000fe20008000000 */
[----:B------:R-:W-:Y:S01]  /*8670*/  SEL R22, RZ, 0x1, P0 ;  /* 0x00000001ff167807 */ /* 0x000fe20000000000 */
[----:B------:R-:W-:Y:S01]  /*8680*/  VIADD R28, R28, 0x1 ;  /* 0x000000011c1c7836 */ /* 0x000fe20000000000 */
[----:B------:R-:W-:Y:S01]  /*8690*/  SEL R20, R20, RZ, P0 ;  /* 0x000000ff14147207 */ /* 0x000fe20000000000 */
[----:B------:R-:W-:Y:S01]  /*86a0*/  VIADD R29, R29, 0x40 ;  /* 0x000000401d1d7836 */ /* 0x000fe20000000000 */
[----:B------:R-:W-:Y:S01]  /*86b0*/  LOP3.LUT R9, R9, R22, RZ, 0x3c, !PT ;  /* 0x0000001609097212 */ /* 0x000fe200078e3cff */
[----:B------:R0:W-:Y:S01]  /*86c0*/  UTMALDG.4D.MULTICAST [UR8], [UR22], UR21, desc[UR30] ;  /* 0x00001e08160073b4 */ /* 0x0001e20008019815 */
[----:B------:R-:W-:Y:S01]  /*86d0*/  VIADD R26, R26, 0x80 ;  /* 0x000000801a1a7836 */ /* 0x000fe20000000000 */
[----:B------:R0:W-:Y:S02]  /*86e0*/  UTMALDG.3D [UR16], [UR36], desc[UR30] ;  /* 0x00001e10240075b4 */ /* 0x0001e40008011000 */
[----:B0-----:R-:W-:Y:S05]  /*86f0*/  @P1 BRA `(.L_x_166) ;  /* 0xfffffffc00101947 */ /* 0x001fea000383ffff */
.L_x_163:
[----:B------:R-:W-:Y:S05]  /*8700*/  BSYNC B1 ;  /* 0x0000000000017941 */ /* 0x000fea0003800000 */
.L_x_162:
[----:B------:R-:W-:Y:S01]  /*8710*/  LOP3.LUT P1, RZ, R13, 0xff, RZ, 0xc0, !PT ;  /* 0x000000ff0dff7812 */ /* 0x000fe2000782c0ff */
[----:B------:R-:W-:Y:S01]  /*8720*/  IMAD.IADD R11, R16, 0x1, R11 ;  /* 0x00000001100b7824 */ /* 0x000fe200078e020b */
[----:B------:R-:W-:Y:S01]  /*8730*/  IADD3 R2, P2, R2, UR32, RZ ;  /* 0x0000002002027c10 */ /* 0x000fe2000ff5e0ff */
[----:B------:R-:W-:Y:S01]  /*8740*/  ULDC.64 UR8, c[0x0][0x750] ;  /* 0x0001d40000087ab9 */ /* 0x000fe20000000a00 */
[----:B------:R-:W-:Y:S01]  /*8750*/  BSSY B1, `(.L_x_167) ;  /* 0x000006b000017945 */ /* 0x000fe20003800000 */
[----:B------:R-:W-:Y:S01]  /*8760*/  IMAD.MOV.U32 R21, RZ, RZ, -0x1 ;  /* 0xffffffffff157424 */ /* 0x000fe200078e00ff */
[----:B------:R-:W-:Y:S02]  /*8770*/  ISETP.GT.U32.AND P0, PT, R11, 0x7, PT ;  /* 0x000000070b00780c */ /* 0x000fe40003f04070 */
[----:B------:R-:W-:Y:S02]  /*8780*/  SHF.R.U32.HI R6, RZ, 0x3, R11 ;  /* 0x00000003ff067819 */ /* 0x000fe4000001160b */
[----:B------:R-:W-:-:S02]  /*8790*/  ISETP.LT.U32.AND P0, PT, R16, 0x8, P0 ;  /* 0x000000081000780c */ /* 0x000fc40000701070 */
[----:B------:R-:W-:Y:S01]  /*87a0*/  IADD3.X R3, R3, UR7, RZ, P2, !PT ;  /* 0x0000000703037c10 */ /* 0x000fe200097fe4ff */
[----:B------:R-:W0:Y:S01]  /*87b0*/  @P1 S2R R8, SR_CgaCtaId ;  /* 0x0000000000081919 */ /* 0x000e220000008800 */
[----:B------:R-:W-:Y:S02]  /*87c0*/  @P1 MOV R7, 0x400 ;  /* 0x0000040000071802 */ /* 0x000fe40000000f00 */
[----:B------:R-:W-:Y:S02]  /*87d0*/  ISETP.GE.U32.AND P2, PT, R2, UR8, PT ;  /* 0x0000000802007c0c */ /* 0x000fe4000bf46070 */
[----:B------:R-:W-:Y:S02]  /*87e0*/  LOP3.LUT R6, R6, 0x1, RZ, 0xc0, !PT ;  /* 0x0000000106067812 */ /* 0x000fe400078ec0ff */
[----:B------:R-:W-:Y:S02]  /*87f0*/  LOP3.LUT R11, R11, 0x7, RZ, 0xc0, !PT ;  /* 0x000000070b0b7812 */ /* 0x000fe400078ec0ff */
[----:B------:R-:W-:-:S02]  /*8800*/  PRMT R13, RZ, 0x7610, R13 ;  /* 0x00007610ff0d7816 */ /* 0x000fc4000000000d */
[----:B0-----:R-:W-:Y:S01]  /*8810*/  @P1 LEA R7, R8, R7, 0x18 ;  /* 0x0000000708071211 */ /* 0x001fe200078ec0ff */
[----:B------:R-:W-:-:S03]  /*8820*/  IMAD.MOV.U32 R8, RZ, RZ, -0x1 ;  /* 0xffffffffff087424 */ /* 0x000fc600078e00ff */
[----:B------:R0:W-:Y:S01]  /*8830*/  @P1 SYNCS.ARRIVE.TRANS64.A1T0 RZ, [R7+URZ+0x98], RZ ;  /* 0x000098ff07ff19a7 */ /* 0x0001e2000810003f */
[----:B------:R-:W-:-:S04]  /*8840*/  ISETP.NE.U32.AND P1, PT, R6, 0x1, PT ;  /* 0x000000010600780c */ /* 0x000fc80003f25070 */
[----:B------:R-:W-:Y:S02]  /*8850*/  ISETP.GT.U32.AND P1, PT, R16, 0x7, !P1 ;  /* 0x000000071000780c */ /* 0x000fe40004f24070 */
[----:B0-----:R-:W-:Y:S02]  /*8860*/  SEL R7, RZ, 0x1, !P0 ;  /* 0x00000001ff077807 */ /* 0x001fe40004000000 */
[----:B------:R-:W-:Y:S02]  /*8870*/  ISETP.GE.U32.AND.EX P0, PT, R3, UR9, PT, P2 ;  /* 0x0000000903007c0c */ /* 0x000fe4000bf06120 */
[----:B------:R-:W-:-:S04]  /*8880*/  SEL R6, RZ, 0x1, !P1 ;  /* 0x00000001ff067807 */ /* 0x000fc80004800000 */
[----:B------:R-:W-:Y:S01]  /*8890*/  LOP3.LUT R10, R6, R10, R7, 0x96, !PT ;  /* 0x0000000a060a7212 */ /* 0x000fe200078e9607 */
[----:B------:R-:W-:Y:S01]  /*88a0*/  IMAD.MOV.U32 R7, RZ, RZ, -0x1 ;  /* 0xffffffffff077424 */ /* 0x000fe200078e00ff */
[----:B------:R-:W-:-:S05]  /*88b0*/  PRMT R6, RZ, 0x7610, R6 ;  /* 0x00007610ff067816 */ /* 0x000fca0000000006 */
[----:B------:R-:W-:Y:S05]  /*88c0*/  @P0 BRA `(.L_x_168) ;  /* 0x00000004004c0947 */ /* 0x000fea0003800000 */
[----:B------:R-:W0:Y:S01]  /*88d0*/  S2R R20, SR_CTAID.X ;  /* 0x0000000000147919 */ /* 0x000e220000002500 */
[----:B------:R-:W-:Y:S01]  /*88e0*/  ULDC UR8, c[0x0][0x150] ;  /* 0x0000540000087ab9 */ /* 0x000fe20000000800 */
[----:B------:R-:W1:Y:S01]  /*88f0*/  LDC R7, c[0x0][0x144] ;  /* 0x00005100ff077b82 */ /* 0x000e620000000800 */
[----:B------:R-:W-:Y:S01]  /*8900*/  ULDC UR11, c[0x0][0x730] ;  /* 0x0001cc00000b7ab9 */ /* 0x000fe20000000800 */
[----:B------:R-:W2:Y:S06]  /*8910*/  S2R R22, SR_CTAID.Y ;  /* 0x0000000000167919 */ /* 0x000eac0000002600 */
[----:B------:R-:W3:Y:S01]  /*8920*/  LDC R23, c[0x0][0x148] ;  /* 0x00005200ff177b82 */ /* 0x000ee20000000800 */
[----:B0-----:R-:W-:-:S02]  /*8930*/  I2FP.F32.U32 R6, R20 ;  /* 0x0000001400067245 */ /* 0x001fc40000201000 */
[----:B--2---:R-:W-:-:S03]  /*8940*/  I2FP.F32.U32 R8, R22 ;  /* 0x0000001600087245 */ /* 0x004fc60000201000 */
[----:B------:R-:W-:Y:S01]  /*8950*/  FMUL R6, R6, UR8 ;  /* 0x0000000806067c20 */ /* 0x000fe20008400000 */
[----:B------:R-:W-:Y:S02]  /*8960*/  ULDC UR8, c[0x0][0x154] ;  /* 0x0000550000087ab9 */ /* 0x000fe40000000800 */
[----:B------:R-:W-:Y:S01]  /*8970*/  FMUL R9, R8, UR8 ;  /* 0x0000000808097c20 */ /* 0x000fe20008400000 */
[----:B------:R-:W-:Y:S02]  /*8980*/  ULDC.64 UR8, c[0x0][0x728] ;  /* 0x0001ca0000087ab9 */ /* 0x000fe40000000a00 */
[----:B------:R-:W0:Y:S01]  /*8990*/  F2I.U32.TRUNC.NTZ R6, R6 ;  /* 0x0000000600067305 */ /* 0x000e22000020f000 */
[----:B------:R-:W-:-:S04]  /*89a0*/  ISETP.NE.U32.AND P0, PT, RZ, UR8, PT ;  /* 0x00000008ff007c0c */ /* 0x000fc8000bf05070 */
[----:B------:R-:W-:-:S03]  /*89b0*/  ISETP.NE.AND.EX P0, PT, RZ, UR9, PT, P0 ;  /* 0x00000009ff007c0c */ /* 0x000fc6000bf05300 */
[----:B------:R-:W2:Y:S01]  /*89c0*/  F2I.U32.TRUNC.NTZ R9, R9 ;  /* 0x0000000900097305 */ /* 0x000ea2000020f000 */
[----:B0-----:R-:W-:Y:S01]  /*89d0*/  IADD3 R8, -R6, RZ, RZ ;  /* 0x000000ff06087210 */ /* 0x001fe20007ffe1ff */
[----:B------:R-:W-:-:S04]  /*89e0*/  IMAD.MOV.U32 R6, RZ, RZ, R2 ;  /* 0x000000ffff067224 */ /* 0x000fc800078e0002 */
[----:B-1----:R-:W-:Y:S02]  /*89f0*/  IMAD R20, R7, R8, R20 ;  /* 0x0000000807147224 */ /* 0x002fe400078e0214 */
[----:B------:R-:W-:Y:S02]  /*8a00*/  IMAD.MOV.U32 R7, RZ, RZ, R3 ;  /* 0x000000ffff077224 */ /* 0x000fe400078e0003 */
[----:B--2---:R-:W-:Y:S01]  /*8a10*/  IMAD.MOV R24, RZ, RZ, -R9 ;  /* 0x000000ffff187224 */ /* 0x004fe200078e0a09 */
[----:B---3--:R-:W-:Y:S06]  /*8a20*/  @!P0 BRA `(.L_x_169) ;  /* 0x0000000000288947 */ /* 0x008fec0003800000 */
[----:B------:R-:W-:Y:S02]  /*8a30*/  ULDC UR10, c[0x0][0x734] ;  /* 0x0001cd00000a7ab9 */ /* 0x000fe40000000800 */
[----:B------:R-:W-:-:S05]  /*8a40*/  IADD3 R7, P0, R2, UR10, RZ ;  /* 0x0000000a02077c10 */ /* 0x000fca000ff1e0ff */
[----:B------:R-:W-:-:S04]  /*8a50*/  IMAD.X R21, RZ, RZ, R3, P0 ;  /* 0x000000ffff157224 */ /* 0x000fc800000e0603 */
[----:B------:R-:W-:-:S04]  /*8a60*/  IMAD.WIDE.U32 R8, R21, UR8, RZ ;  /* 0x0000000815087c25 */ /* 0x000fc8000f8e00ff */
[----:B------:R-:W-:-:S04]  /*8a70*/  IMAD.WIDE.U32 R8, P0, R7, UR9, R8 ;  /* 0x0000000907087c25 */ /* 0x000fc8000f800008 */
[----:B------:R-:W-:-:S04]  /*8a80*/  IMAD.WIDE.U32 R6, R7, UR8, RZ ;  /* 0x0000000807067c25 */ /* 0x000fc8000f8e00ff */
[----:B------:R-:W-:Y:S01]  /*8a90*/  IMAD.MOV.U32 R6, RZ, RZ, R9 ;  /* 0x000000ffff067224 */ /* 0x000fe200078e0009 */
[----:B------:R-:W-:Y:S01]  /*8aa0*/  IADD3 RZ, P1, R7, R8, RZ ;  /* 0x0000000807ff7210 */ /* 0x000fe20007f3e0ff */
[----:B------:R-:W-:-:S04]  /*8ab0*/  IMAD.X R7, RZ, RZ, RZ, P0 ;  /* 0x000000ffff077224 */ /* 0x000fc800000e06ff */
[----:B------:R-:W-:-:S08]  /*8ac0*/  IMAD.WIDE.U32.X R6, R21, UR9, R6, P1 ;  /* 0x0000000915067c25 */ /* 0x000fd000088e0406 */
.L_x_169:
[--C-:B------:R-:W-:Y:S01]  /*8ad0*/  SHF.R.U64 R21, R6, UR11, R7.reuse ;  /* 0x0000000b06157c19 */ /* 0x100fe20008001207 */
[----:B------:R-:W-:Y:S01]  /*8ae0*/  ULDC.64 UR8, c[0x0][0x720] ;  /* 0x0001c80000087ab9 */ /* 0x000fe20000000a00 */
[----:B------:R-:W-:Y:S01]  /*8af0*/  SHF.R.U32.HI R6, RZ, UR11, R7 ;  /* 0x0000000bff067c19 */ /* 0x000fe20008011607 */
[----:B------:R-:W-:Y:S01]  /*8b00*/  ULDC.64 UR10, c[0x0][0x740] ;  /* 0x0001d000000a7ab9 */ /* 0x000fe20000000a00 */
[----:B------:R-:W-:Y:S02]  /*8b10*/  IADD3 R7, P0, RZ, -R21, RZ ;  /* 0x80000015ff077210 */ /* 0x000fe40007f1e0ff */
[----:B------:R-:W-:-:S03]  /*8b20*/  ISETP.NE.AND P2, PT, R0, 0x1, PT ;  /* 0x000000010000780c */ /* 0x000fc60003f45270 */
[----:B------:R-:W-:Y:S01]  /*8b30*/  IMAD.X R6, RZ, RZ, ~R6, P0 ;  /* 0x000000ffff067224 */ /* 0x000fe200000e0e06 */
[----:B------:R-:W-:-:S03]  /*8b40*/  ISETP.NE.U32.AND P0, PT, RZ, UR10, PT ;  /* 0x0000000aff007c0c */ /* 0x000fc6000bf05070 */
[----:B------:R-:W-:Y:S01]  /*8b50*/  IMAD R6, R6, UR8, RZ ;  /* 0x0000000806067c24 */ /* 0x000fe2000f8e02ff */
[----:B------:R-:W-:-:S03]  /*8b60*/  ISETP.NE.AND.EX P0, PT, RZ, UR11, PT, P0 ;  /* 0x0000000bff007c0c */ /* 0x000fc6000bf05300 */
[C---:B------:R-:W-:Y:S02]  /*8b70*/  IMAD R9, R7.reuse, UR9, R6 ;  /* 0x0000000907097c24 */ /* 0x040fe4000f8e0206 */
[----:B------:R-:W-:Y:S01]  /*8b80*/  IMAD.WIDE.U32 R6, R7, UR8, R2 ;  /* 0x0000000807067c25 */ /* 0x000fe2000f8e0002 */
[----:B------:R-:W-:-:S03]  /*8b90*/  ULDC UR8, c[0x0][0x718] ;  /* 0x0001c60000087ab9 */ /* 0x000fc60000000800 */
[----:B------:R-:W-:Y:S02]  /*8ba0*/  IMAD.IADD R7, R7, 0x1, R9 ;  /* 0x0000000107077824 */ /* 0x000fe400078e0209 */
[----:B------:R-:W-:-:S03]  /*8bb0*/  @P2 IMAD R20, R23, R24, R22 ;  /* 0x0000001817142224 */ /* 0x000fc600078e0216 */
[--C-:B------:R-:W-:Y:S02]  /*8bc0*/  SHF.R.U64 R22, R6, UR8, R7.reuse ;  /* 0x0000000806167c19 */ /* 0x100fe40008001207 */
[----:B------:R-:W-:Y:S01]  /*8bd0*/  SHF.R.U32.HI R7, RZ, UR8, R7 ;  /* 0x00000008ff077c19 */ /* 0x000fe20008011607 */
[----:B------:R-:W-:-:S03]  /*8be0*/  ULDC UR8, c[0x0][0x708] ;  /* 0x0001c20000087ab9 */ /* 0x000fc60000000800 */
[--C-:B------:R-:W-:Y:S02]  /*8bf0*/  SHF.R.U64 R24, R22, UR8, R7.reuse ;  /* 0x0000000816187c19 */ /* 0x100fe40008001207 */
[----:B------:R-:W-:Y:S01]  /*8c00*/  SHF.R.U32.HI R7, RZ, UR8, R7 ;  /* 0x00000008ff077c19 */ /* 0x000fe20008011607 */
[----:B------:R-:W-:-:S03]  /*8c10*/  ULDC UR8, c[0x0][0x758] ;  /* 0x0001d60000087ab9 */ /* 0x000fc60000000800 */
[--C-:B------:R-:W-:Y:S02]  /*8c20*/  SHF.R.U32.HI R25, RZ, UR8, R7.reuse ;  /* 0x00000008ff197c19 */ /* 0x100fe40008011607 */
[----:B------:R-:W-:-:S03]  /*8c30*/  SHF.R.U64 R23, R24, UR8, R7 ;  /* 0x0000000818177c19 */ /* 0x000fc60008001207 */
[----:B------:R-:W-:Y:S01]  /*8c40*/  IMAD.MOV.U32 R7, RZ, RZ, R25 ;  /* 0x000000ffff077224 */ /* 0x000fe200078e0019 */
[----:B------:R-:W-:Y:S01]  /*8c50*/  MOV R6, R23 ;  /* 0x0000001700067202 */ /* 0x000fe20000000f00 */
[----:B------:R-:W-:Y:S06]  /*8c60*/  @!P0 BRA `(.L_x_170) ;  /* 0x0000000000288947 */ /* 0x000fec0003800000 */
        /* <DEDUP_REMOVED lines=10> */
.L_x_170:
[----:B------:R-:W-:Y:S01]  /*8d10*/  ULDC UR8, c[0x0][0x748] ;  /* 0x0001d20000087ab9 */ /* 0x000fe20000000800 */
[----:B------:R-:W-:Y:S02]  /*8d20*/  LOP3.LUT R24, R24, UR6, RZ, 0xc0, !PT ;  /* 0x0000000618187c12 */ /* 0x000fe4000f8ec0ff */
[----:B------:R-:W-:Y:S01]  /*8d30*/  SHF.R.U64 R7, R6, UR8, R7 ;  /* 0x0000000806077c19 */ /* 0x000fe20008001207 */
[----:B------:R-:W-:Y:S01]  /*8d40*/  ULDC UR8, c[0x0][0x738] ;  /* 0x0001ce0000087ab9 */ /* 0x000fe20000000800 */
[----:B------:R-:W-:-:S03]  /*8d50*/  LOP3.LUT R22, R22, UR4, RZ, 0xc0, !PT ;  /* 0x0000000416167c12 */ /* 0x000fc6000f8ec0ff */
[----:B------:R-:W-:Y:S02]  /*8d60*/  IMAD.MOV R6, RZ, RZ, -R7 ;  /* 0x000000ffff067224 */ /* 0x000fe400078e0a07 */
[----:B------:R-:W-:Y:S02]  /*8d70*/  IMAD R9, R7, UR5, R24 ;  /* 0x0000000507097c24 */ /* 0x000fe4000f8e0218 */
[----:B------:R-:W-:Y:S01]  /*8d80*/  IMAD R23, R6, UR8, R23 ;  /* 0x0000000806177c24 */ /* 0x000fe2000f8e0217 */
[----:B------:R-:W-:Y:S01]  /*8d90*/  ULDC UR8, c[0x0][0x710] ;  /* 0x0001c40000087ab9 */ /* 0x000fe20000000800 */
[----:B------:R-:W-:Y:S02]  /*8da0*/  IMAD.MOV.U32 R6, RZ, RZ, 0x1 ;  /* 0x00000001ff067424 */ /* 0x000fe400078e00ff */
[----:B------:R-:W-:Y:S01]  /*8db0*/  IMAD R20, R9, UR8, R20 ;  /* 0x0000000809147c24 */ /* 0x000fe2000f8e0214 */
[----:B------:R-:W-:Y:S02]  /*8dc0*/  ULDC UR8, c[0x0][0x700] ;  /* 0x0001c00000087ab9 */ /* 0x000fe40000000800 */
[----:B------:R-:W-:-:S05]  /*8dd0*/  IMAD R23, R23, UR8, R22 ;  /* 0x0000000817177c24 */ /* 0x000fca000f8e0216 */
[----:B------:R-:W-:Y:S02]  /*8de0*/  SEL R7, R23, R20, !P2 ;  /* 0x0000001417077207 */ /* 0x000fe40005000000 */
[----:B------:R-:W-:-:S07]  /*8df0*/  SEL R8, R20, R23, !P2 ;  /* 0x0000001714087207 */ /* 0x000fce0005000000 */
.L_x_168:
[----:B------:R-:W-:Y:S05]  /*8e00*/  BSYNC B1 ;  /* 0x0000000000017941 */ /* 0x000fea0003800000 */
.L_x_167:
[----:B------:R-:W-:-:S13]  /*8e10*/  LOP3.LUT P0, RZ, R6, 0xff, RZ, 0xc0, !PT ;  /* 0x000000ff06ff7812 */ /* 0x000fda000780c0ff */
[----:B------:R-:W-:Y:S05]  /*8e20*/  @P0 BRA `(.L_x_171) ;  /* 0xfffffff400080947 */ /* 0x000fea000383ffff */
[----:B------:R-:W-:Y:S05]  /*8e30*/  BSYNC B0 ;  /* 0x0000000000007941 */ /* 0x000fea0003800000 */
.L_x_160:
[----:B------:R-:W-:-:S03]  /*8e40*/  UMOV UR8, 0xffffffff ;  /* 0xffffffff00087882 */ /* 0x000fc60000000000 */
[----:B------:R-:W-:Y:S05]  /*8e50*/  BRA.DIV UR8, `(.L_x_172) ;  /* 0x0000000608947947 */ /* 0x000fea000b800000 */
[----:B------:R-:W-:-:S13]  /*8e60*/  ELECT P0, URZ, PT ;  /* 0x00000000003f782f */ /* 0x000fda0003800000 */
.L_x_190:
[----:B------:R-:W-:Y:S04]  /*8e70*/  BSSY B0, `(.L_x_173) ;  /* 0x000004f000007945 */ /* 0x000fe80003800000 */
[----:B------:R-:W-:Y:S05]  /*8e80*/  @!P0 BRA `(.L_x_174) ;  /* 0x0000000400348947 */ /* 0x000fea0003800000 */
[----:B------:R-:W-:-:S04]  /*8e90*/  LOP3.LUT R5, R5, 0x2, RZ, 0xfc, !PT ;  /* 0x0000000205057812 */ /* 0x000fc800078efcff */
[----:B------:R-:W-:-:S13]  /*8ea0*/  ISETP.NE.AND P0, PT, R5, 0x3, PT ;  /* 0x000000030500780c */ /* 0x000fda0003f05270 */
[----:B------:R-:W-:Y:S05]  /*8eb0*/  @!P0 BRA `(.L_x_175) ;  /* 0x0000000000048947 */ /* 0x000fea0003800000 */
[----:B------:R-:W-:Y:S01]  /*8ec0*/  BPT.TRAP 0x1 ;  /* 0x000000040000795c */ /* 0x000fe20000300000 */
.L_x_175:
[----:B------:R-:W0:Y:S01]  /*8ed0*/  S2R R3, SR_CgaCtaId ;  /* 0x0000000000037919 */ /* 0x000e220000008800 */
[----:B------:R-:W-:Y:S02]  /*8ee0*/  MOV R0, 0x400 ;  /* 0x0000040000007802 */ /* 0x000fe40000000f00 */
[----:B------:R-:W-:Y:S02]  /*8ef0*/  SHF.L.U32 R2, R10, 0x1f, RZ ;  /* 0x0000001f0a027819 */ /* 0x000fe400000006ff */
[----:B0-----:R-:W-:-:S05]  /*8f00*/  LEA R0, R3, R0, 0x18 ;  /* 0x0000000003007211 */ /* 0x001fca00078ec0ff */
[----:B------:R-:W-:-:S04]  /*8f10*/  VIADD R0, R0, 0x40 ;  /* 0x0000004000007836 */ /* 0x000fc80000000000 */
[C---:B------:R-:W-:Y:S01]  /*8f20*/  IMAD R5, R11.reuse, 0x8, R0 ;  /* 0x000000080b057824 */ /* 0x040fe200078e0200 */
[----:B------:R-:W-:-:S03]  /*8f30*/  IADD3 R11, R11, 0x1, RZ ;  /* 0x000000010b0b7810 */ /* 0x000fc60007ffe0ff */
[----:B------:R-:W0:Y:S01]  /*8f40*/  SYNCS.PHASECHK.TRANS64.TRYWAIT P0, [R5+URZ], R2 ;  /* 0x00000002050075a7 */ /* 0x000e22000800017f */
[----:B------:R-:W-:-:S04]  /*8f50*/  ISETP.NE.AND P1, PT, R11, 0x8, PT ;  /* 0x000000080b00780c */ /* 0x000fc80003f25270 */
[----:B------:R-:W-:Y:S02]  /*8f60*/  SEL R3, RZ, 0x1, P1 ;  /* 0x00000001ff037807 */ /* 0x000fe40000800000 */
[----:B------:R-:W-:Y:S02]  /*8f70*/  SEL R11, R11, RZ, P1 ;  /* 0x000000ff0b0b7207 */ /* 0x000fe40000800000 */
[----:B------:R-:W-:-:S03]  /*8f80*/  LOP3.LUT R10, R10, R3, RZ, 0x3c, !PT ;  /* 0x000000030a0a7212 */ /* 0x000fc600078e3cff */
[----:B------:R-:W-:Y:S01]  /*8f90*/  IMAD R7, R11, 0x8, R0 ;  /* 0x000000080b077824 */ /* 0x000fe200078e0200 */
[----:B------:R-:W-:Y:S01]  /*8fa0*/  SHF.L.U32 R4, R10, 0x1f, RZ ;  /* 0x0000001f0a047819 */ /* 0x000fe200000006ff */
[----:B0-----:R-:W-:Y:S06]  /*8fb0*/  @!P0 BRA `(.L_x_176) ;  /* 0x00000004005c8947 */ /* 0x001fec0003800000 */
.L_x_191:
[----:B------:R-:W1:Y:S01]  /*8fc0*/  SYNCS.PHASECHK.TRANS64.TRYWAIT P0, [R7+URZ], R4 ;  /* 0x00000004070075a7 */ /* 0x000e62000800017f */
[----:B0-----:R-:W-:-:S05]  /*8fd0*/  VIADD R2, R11, 0x1 ;  /* 0x000000010b027836 */ /* 0x001fca0000000000 */
[----:B------:R-:W-:-:S04]  /*8fe0*/  ISETP.NE.AND P1, PT, R2, 0x8, PT ;  /* 0x000000080200780c */ /* 0x000fc80003f25270 */
[----:B------:R-:W-:Y:S02]  /*8ff0*/  SEL R3, RZ, 0x1, P1 ;  /* 0x00000001ff037807 */ /* 0x000fe40000800000 */
[----:B------:R-:W-:Y:S02]  /*9000*/  SEL R9, R2, RZ, P1 ;  /* 0x000000ff02097207 */ /* 0x000fe40000800000 */
[----:B------:R-:W-:-:S03]  /*9010*/  LOP3.LUT R10, R10, R3, RZ, 0x3c, !PT ;  /* 0x000000030a0a7212 */ /* 0x000fc600078e3cff */
[----:B------:R-:W-:Y:S01]  /*9020*/  IMAD R6, R9, 0x8, R0 ;  /* 0x0000000809067824 */ /* 0x000fe200078e0200 */
[----:B------:R-:W-:Y:S01]  /*9030*/  SHF.L.U32 R5, R10, 0x1f, RZ ;  /* 0x0000001f0a057819 */ /* 0x000fe200000006ff */
[----:B-1----:R-:W-:Y:S06]  /*9040*/  @!P0 BRA `(.L_x_177) ;  /* 0x00000004004c8947 */ /* 0x002fec0003800000 */
.L_x_192:
[----:B------:R-:W1:Y:S01]  /*9050*/  SYNCS.PHASECHK.TRANS64.TRYWAIT P0, [R6+URZ], R5 ;  /* 0x00000005060075a7 */ /* 0x000e62000800017f */
[----:B------:R-:W-:-:S05]  /*9060*/  VIADD R2, R9, 0x1 ;  /* 0x0000000109027836 */ /* 0x000fca0000000000 */
[----:B------:R-:W-:-:S04]  /*9070*/  ISETP.NE.AND P1, PT, R2, 0x8, PT ;  /* 0x000000080200780c */ /* 0x000fc80003f25270 */
[----:B------:R-:W-:Y:S02]  /*9080*/  SEL R3, RZ, 0x1, P1 ;  /* 0x00000001ff037807 */ /* 0x000fe40000800000 */
[----:B0-----:R-:W-:Y:S02]  /*9090*/  SEL R7, R2, RZ, P1 ;  /* 0x000000ff02077207 */ /* 0x001fe40000800000 */
[----:B------:R-:W-:-:S03]  /*90a0*/  LOP3.LUT R10, R10, R3, RZ, 0x3c, !PT ;  /* 0x000000030a0a7212 */ /* 0x000fc600078e3cff */
[----:B------:R-:W-:Y:S01]  /*90b0*/  IMAD R9, R7, 0x8, R0 ;  /* 0x0000000807097824 */ /* 0x000fe200078e0200 */
[----:B------:R-:W-:Y:S01]  /*90c0*/  SHF.L.U32 R4, R10, 0x1f, RZ ;  /* 0x0000001f0a047819 */ /* 0x000fe200000006ff */
[----:B-1----:R-:W-:Y:S06]  /*90d0*/  @!P0 BRA `(.L_x_178) ;  /* 0x00000004003c8947 */ /* 0x002fec0003800000 */
.L_x_193:
[----:B------:R-:W1:Y:S01]  /*90e0*/  SYNCS.PHASECHK.TRANS64.TRYWAIT P0, [R9+URZ], R4 ;  /* 0x00000004090075a7 */ /* 0x000e62000800017f */
[----:B------:R-:W-:-:S05]  /*90f0*/  VIADD R2, R7, 0x1 ;  /* 0x0000000107027836 */ /* 0x000fca0000000000 */
[----:B------:R-:W-:-:S04]  /*9100*/  ISETP.NE.AND P1, PT, R2, 0x8, PT ;  /* 0x000000080200780c */ /* 0x000fc80003f25270 */
[----:B------:R-:W-:Y:S02]  /*9110*/  SEL R3, RZ, 0x1, P1 ;  /* 0x00000001ff037807 */ /* 0x000fe40000800000 */
[----:B------:R-:W-:Y:S02]  /*9120*/  SEL R7, R2, RZ, P1 ;  /* 0x000000ff02077207 */ /* 0x000fe40000800000 */
[----:B------:R-:W-:-:S03]  /*9130*/  LOP3.LUT R10, R10, R3, RZ, 0x3c, !PT ;  /* 0x000000030a0a7212 */ /* 0x000fc600078e3cff */
[----:B0-----:R-:W-:Y:S01]  /*9140*/  IMAD R6, R7, 0x8, R0 ;  /* 0x0000000807067824 */ /* 0x001fe200078e0200 */
[----:B------:R-:W-:Y:S01]  /*9150*/  SHF.L.U32 R5, R10, 0x1f, RZ ;  /* 0x0000001f0a057819 */ /* 0x000fe200000006ff */
[----:B-1----:R-:W-:Y:S06]  /*9160*/  @!P0 BRA `(.L_x_179) ;  /* 0x00000004002c8947 */ /* 0x002fec0003800000 */
.L_x_194:
[----:B------:R-:W1:Y:S01]  /*9170*/  SYNCS.PHASECHK.TRANS64.TRYWAIT P0, [R6+URZ], R5 ;  /* 0x00000005060075a7 */ /* 0x000e62000800017f */
[----:B------:R-:W-:-:S05]  /*9180*/  VIADD R2, R7, 0x1 ;  /* 0x0000000107027836 */ /* 0x000fca0000000000 */
[----:B------:R-:W-:-:S04]  /*9190*/  ISETP.NE.AND P1, PT, R2, 0x8, PT ;  /* 0x000000080200780c */ /* 0x000fc80003f25270 */
[----:B------:R-:W-:Y:S02]  /*91a0*/  SEL R3, RZ, 0x1, P1 ;  /* 0x00000001ff037807 */ /* 0x000fe40000800000 */
[----:B------:R-:W-:Y:S02]  /*91b0*/  SEL R7, R2, RZ, P1 ;  /* 0x000000ff02077207 */ /* 0x000fe40000800000 */
[----:B------:R-:W-:Y:S02]  /*91c0*/  LOP3.LUT R10, R10, R3, RZ, 0x3c, !PT ;  /* 0x000000030a0a7212 */ /* 0x000fe400078e3cff */
[----:B0-----:R-:W-:Y:S02]  /*91d0*/  LEA R9, R7, R0, 0x3 ;  /* 0x0000000007097211 */ /* 0x001fe400078e18ff */
[----:B------:R-:W-:Y:S01]  /*91e0*/  SHF.L.U32 R4, R10, 0x1f, RZ ;  /* 0x0000001f0a047819 */ /* 0x000fe200000006ff */
[----:B-1----:R-:W-:Y:S06]  /*91f0*/  @!P0 BRA `(.L_x_180) ;  /* 0x00000004001c8947 */ /* 0x002fec0003800000 */
.L_x_195:
        /* <DEDUP_REMOVED lines=9> */
.L_x_196:
[----:B------:R-:W1:Y:S01]  /*9290*/  SYNCS.PHASECHK.TRANS64.TRYWAIT P0, [R6+URZ], R5 ;  /* 0x00000005060075a7 */ /* 0x000e62000800017f */
[----:B------:R-:W-:-:S05]  /*92a0*/  VIADD R2, R7, 0x1 ;  /* 0x0000000107027836 */ /* 0x000fca0000000000 */
[----:B------:R-:W-:-:S04]  /*92b0*/  ISETP.NE.AND P1, PT, R2, 0x8, PT ;  /* 0x000000080200780c */ /* 0x000fc80003f25270 */
[----:B0-----:R-:W-:Y:S02]  /*92c0*/  SEL R4, RZ, 0x1, P1 ;  /* 0x00000001ff047807 */ /* 0x001fe40000800000 */
[----:B------:R-:W-:Y:S02]  /*92d0*/  SEL R3, R2, RZ, P1 ;  /* 0x000000ff02037207 */ /* 0x000fe40000800000 */
[----:B------:R-:W-:Y:S01]  /*92e0*/  LOP3.LUT R4, R11, R4, RZ, 0x3c, !PT ;  /* 0x000000040b047212 */ /* 0x000fe200078e3cff */
[----:B-1----:R-:W-:Y:S06]  /*92f0*/  @!P0 BRA `(.L_x_182) ;  /* 0x0000000400048947 */ /* 0x002fec0003800000 */
.L_x_197:
[----:B------:R-:W-:Y:S01]  /*9300*/  IMAD R3, R3, 0x8, R0 ;  /* 0x0000000803037824 */ /* 0x000fe200078e0200 */
[----:B------:R-:W-:-:S07]  /*9310*/  SHF.L.U32 R0, R4, 0x1f, RZ ;  /* 0x0000001f04007819 */ /* 0x000fce00000006ff */
.L_x_183:
[----:B-1----:R1:W2:Y:S02]  /*9320*/  SYNCS.PHASECHK.TRANS64.TRYWAIT P0, [R3+URZ], R0 ;  /* 0x00000000030075a7 */ /* 0x0022a4000800017f */
[----:B--2---:R-:W-:Y:S05]  /*9330*/  @!P0 NANOSLEEP.SYNCS 0x989680 ;  /* 0x009896800000895d */ /* 0x004fea0003900000 */
[----:B------:R-:W2:Y:S02]  /*9340*/  @!P0 SYNCS.PHASECHK.TRANS64 P0, [R3+URZ], R0 ;  /* 0x00000000030085a7 */ /* 0x000ea4000800007f */
[----:B--2---:R-:W-:Y:S05]  /*9350*/  @!P0 BRA `(.L_x_183) ;  /* 0xfffffffc00f08947 */ /* 0x004fea000383ffff */
.L_x_174:
[----:B------:R-:W-:Y:S05]  /*9360*/  BSYNC B0 ;  /* 0x0000000000007941 */ /* 0x000fea0003800000 */
.L_x_173:
[----:B------:R-:W-:Y:S05]  /*9370*/  EXIT ;  /* 0x000000000000794d */ /* 0x000fea0003800000 */
.L_x_22:
[----:B-1----:R-:W-:-:S04]  /*9380*/  IMAD.U32 R20, RZ, RZ, UR11 ;  /* 0x0000000bff147e24 */ /* 0x002fc8000f8e00ff */
[----:B------:R1:W0:Y:S03]  /*9390*/  SYNCS.PHASECHK.TRANS64.TRYWAIT P1, [R20+URZ], R19 ;  /* 0x00000013140075a7 */ /* 0x000226000802017f */
[----:B0-----:R-:W-:Y:S05]  /*93a0*/  @!P1 NANOSLEEP.SYNCS 0x989680 ;  /* 0x009896800000995d */ /* 0x001fea0003900000 */
[----:B------:R-:W0:Y:S02]  /*93b0*/  @!P1 SYNCS.PHASECHK.TRANS64 P1, [R20+URZ], R19 ;  /* 0x00000013140095a7 */ /* 0x000e24000802007f */
[----:B0-----:R-:W-:Y:S05]  /*93c0*/  @!P1 BRA `(.L_x_22) ;  /* 0xfffffffc00ec9947 */ /* 0x001fea000383ffff */
[----:B------:R-:W-:Y:S05]  /*93d0*/  BRA `(.L_x_21) ;  /* 0xffffff8400e87947 */ /* 0x000fea000383ffff */
.L_x_161:
[----:B------:R-:W-:Y:S01]  /*93e0*/  BSSY B1, `(.L_x_184) ;  /* 0x0000006000017945 */ /* 0x000fe20003800000 */
[----:B------:R-:W-:-:S07]  /*93f0*/  IMAD.MOV.U32 R6, RZ, RZ, -0x1 ;  /* 0xffffffffff067424 */ /* 0x000fce00078e00ff */
[----:B------:R-:W-:Y:S05]  /*9400*/  WARPSYNC.COLLECTIVE R6, `(.L_x_185) ;  /* 0x00000000060c7348 */ /* 0x000fea0003c00000 */
[----:B------:R-:W-:Y:S02]  /*9410*/  ELECT P0, UR62, PT ;  /* 0x00000000003e782f */ /* 0x000fe40003800000 */
[----:B------:R-:W-:Y:S01]  /*9420*/  MOV R6, UR62 ;  /* 0x0000003e00067c02 */ /* 0x000fe20008000f00 */
[----:B------:R-:W-:Y:S10]  /*9430*/  ENDCOLLECTIVE ;  /* 0x000000000000791b */ /* 0x000ff40003800000 */
.L_x_185:
[----:B------:R-:W-:Y:S05]  /*9440*/  BSYNC B1 ;  /* 0x0000000000017941 */ /* 0x000fea0003800000 */
.L_x_184:
[----:B------:R-:W-:Y:S05]  /*9450*/  BRA `(.L_x_186) ;  /* 0xffffffec00887947 */ /* 0x000fea000383ffff */
.L_x_164:
[----:B-1----:R1:W2:Y:S02]  /*9460*/  SYNCS.PHASECHK.TRANS64.TRYWAIT P0, [R25+URZ+0x40], R22 ;  /* 0x00004016190075a7 */ /* 0x0022a4000800017f */
[----:B--2---:R-:W-:Y:S05]  /*9470*/  @!P0 NANOSLEEP.SYNCS 0x989680 ;  /* 0x009896800000895d */ /* 0x004fea0003900000 */
[----:B------:R-:W2:Y:S02]  /*9480*/  @!P0 SYNCS.PHASECHK.TRANS64 P0, [R25+URZ+0x40], R22 ;  /* 0x00004016190085a7 */ /* 0x000ea4000800007f */
[----:B--2---:R-:W-:Y:S05]  /*9490*/  @!P0 BRA `(.L_x_164) ;  /* 0xfffffffc00f08947 */ /* 0x004fea000383ffff */
[----:B------:R-:W-:Y:S05]  /*94a0*/  BRA `(.L_x_187) ;  /* 0xffffffec00c87947 */ /* 0x000fea000383ffff */
.L_x_172:
[----:B------:R-:W-:Y:S01]  /*94b0*/  BSSY B0, `(.L_x_188) ;  /* 0x0000006000007945 */ /* 0x000fe20003800000 */
[----:B------:R-:W-:-:S07]  /*94c0*/  IMAD.MOV.U32 R6, RZ, RZ, -0x1 ;  /* 0xffffffffff067424 */ /* 0x000fce00078e00ff */
[----:B------:R-:W-:Y:S05]  /*94d0*/  WARPSYNC.COLLECTIVE R6, `(.L_x_189) ;  /* 0x00000000060c7348 */ /* 0x000fea0003c00000 */
[----:B------:R-:W-:Y:S02]  /*94e0*/  ELECT P0, UR62, PT ;  /* 0x00000000003e782f */ /* 0x000fe40003800000 */
[----:B------:R-:W-:Y:S01]  /*94f0*/  MOV R6, UR62 ;  /* 0x0000003e00067c02 */ /* 0x000fe20008000f00 */
[----:B------:R-:W-:Y:S10]  /*9500*/  ENDCOLLECTIVE ;  /* 0x000000000000791b */ /* 0x000ff40003800000 */
.L_x_189:
[----:B------:R-:W-:Y:S05]  /*9510*/  BSYNC B0 ;  /* 0x0000000000007941 */ /* 0x000fea0003800000 */
.L_x_188:
[----:B------:R-:W-:Y:S05]  /*9520*/  BRA `(.L_x_190) ;  /* 0xfffffff800507947 */ /* 0x000fea000383ffff */
.L_x_176:
[----:B0-----:R0:W1:Y:S02]  /*9530*/  SYNCS.PHASECHK.TRANS64.TRYWAIT P0, [R5+URZ], R2 ;  /* 0x00000002050075a7 */ /* 0x001064000800017f */
[----:B-1----:R-:W-:Y:S05]  /*9540*/  @!P0 NANOSLEEP.SYNCS 0x989680 ;  /* 0x009896800000895d */ /* 0x002fea0003900000 */
[----:B------:R-:W1:Y:S02]  /*9550*/  @!P0 SYNCS.PHASECHK.TRANS64 P0, [R5+URZ], R2 ;  /* 0x00000002050085a7 */ /* 0x000e64000800007f */
[----:B-1----:R-:W-:Y:S05]  /*9560*/  @!P0 BRA `(.L_x_176) ;  /* 0xfffffffc00f08947 */ /* 0x002fea000383ffff */
[----:B------:R-:W-:Y:S05]  /*9570*/  BRA `(.L_x_191) ;  /* 0xfffffff800907947 */ /* 0x000fea000383ffff */
.L_x_177:
[----:B0-----:R0:W1:Y:S02]  /*9580*/  SYNCS.PHASECHK.TRANS64.TRYWAIT P0, [R7+URZ], R4 ;  /* 0x00000004070075a7 */ /* 0x001064000800017f */
[----:B-1----:R-:W-:Y:S05]  /*9590*/  @!P0 NANOSLEEP.SYNCS 0x989680 ;  /* 0x009896800000895d */ /* 0x002fea0003900000 */
[----:B------:R-:W1:Y:S02]  /*95a0*/  @!P0 SYNCS.PHASECHK.TRANS64 P0, [R7+URZ], R4 ;  /* 0x00000004070085a7 */ /* 0x000e64000800007f */
[----:B-1----:R-:W-:Y:S05]  /*95b0*/  @!P0 BRA `(.L_x_177) ;  /* 0xfffffffc00f08947 */ /* 0x002fea000383ffff */
[----:B------:R-:W-:Y:S05]  /*95c0*/  BRA `(.L_x_192) ;  /* 0xfffffff800a07947 */ /* 0x000fea000383ffff */
.L_x_178:
[----:B0-----:R0:W1:Y:S02]  /*95d0*/  SYNCS.PHASECHK.TRANS64.TRYWAIT P0, [R6+URZ], R5 ;  /* 0x00000005060075a7 */ /* 0x001064000800017f */
[----:B-1----:R-:W-:Y:S05]  /*95e0*/  @!P0 NANOSLEEP.SYNCS 0x989680 ;  /* 0x009896800000895d */ /* 0x002fea0003900000 */
[----:B------:R-:W1:Y:S02]  /*95f0*/  @!P0 SYNCS.PHASECHK.TRANS64 P0, [R6+URZ], R5 ;  /* 0x00000005060085a7 */ /* 0x000e64000800007f */
[----:B-1----:R-:W-:Y:S05]  /*9600*/  @!P0 BRA `(.L_x_178) ;  /* 0xfffffffc00f08947 */ /* 0x002fea000383ffff */
[----:B------:R-:W-:Y:S05]  /*9610*/  BRA `(.L_x_193) ;  /* 0xfffffff800b07947 */ /* 0x000fea000383ffff */
.L_x_179:
[----:B0-----:R0:W1:Y:S02]  /*9620*/  SYNCS.PHASECHK.TRANS64.TRYWAIT P0, [R9+URZ], R4 ;  /* 0x00000004090075a7 */ /* 0x001064000800017f */
[----:B-1----:R-:W-:Y:S05]  /*9630*/  @!P0 NANOSLEEP.SYNCS 0x989680 ;  /* 0x009896800000895d */ /* 0x002fea0003900000 */
[----:B------:R-:W1:Y:S02]  /*9640*/  @!P0 SYNCS.PHASECHK.TRANS64 P0, [R9+URZ], R4 ;  /* 0x00000004090085a7 */ /* 0x000e64000800007f */
[----:B-1----:R-:W-:Y:S05]  /*9650*/  @!P0 BRA `(.L_x_179) ;  /* 0xfffffffc00f08947 */ /* 0x002fea000383ffff */
[----:B------:R-:W-:Y:S05]  /*9660*/  BRA `(.L_x_194) ;  /* 0xfffffff800c07947 */ /* 0x000fea000383ffff */
.L_x_180:
[----:B0-----:R0:W1:Y:S02]  /*9670*/  SYNCS.PHASECHK.TRANS64.TRYWAIT P0, [R6+URZ], R5 ;  /* 0x00000005060075a7 */ /* 0x001064000800017f */
[----:B-1----:R-:W-:Y:S05]  /*9680*/  @!P0 NANOSLEEP.SYNCS 0x989680 ;  /* 0x009896800000895d */ /* 0x002fea0003900000 */
[----:B------:R-:W1:Y:S02]  /*9690*/  @!P0 SYNCS.PHASECHK.TRANS64 P0, [R6+URZ], R5 ;  /* 0x00000005060085a7 */ /* 0x000e64000800007f */
[----:B-1----:R-:W-:Y:S05]  /*96a0*/  @!P0 BRA `(.L_x_180) ;  /* 0xfffffffc00f08947 */ /* 0x002fea000383ffff */
[----:B------:R-:W-:Y:S05]  /*96b0*/  BRA `(.L_x_195) ;  /* 0xfffffff800d07947 */ /* 0x000fea000383ffff */
.L_x_181:
[----:B0-----:R0:W1:Y:S02]  /*96c0*/  SYNCS.PHASECHK.TRANS64.TRYWAIT P0, [R9+URZ], R4 ;  /* 0x00000004090075a7 */ /* 0x001064000800017f */
[----:B-1----:R-:W-:Y:S05]  /*96d0*/  @!P0 NANOSLEEP.SYNCS 0x989680 ;  /* 0x009896800000895d */ /* 0x002fea0003900000 */
[----:B------:R-:W1:Y:S02]  /*96e0*/  @!P0 SYNCS.PHASECHK.TRANS64 P0, [R9+URZ], R4 ;  /* 0x00000004090085a7 */ /* 0x000e64000800007f */
[----:B-1----:R-:W-:Y:S05]  /*96f0*/  @!P0 BRA `(.L_x_181) ;  /* 0xfffffffc00f08947 */ /* 0x002fea000383ffff */
[----:B------:R-:W-:Y:S05]  /*9700*/  BRA `(.L_x_196) ;  /* 0xfffffff800e07947 */ /* 0x000fea000383ffff */
.L_x_182:
[----:B0-----:R0:W1:Y:S02]  /*9710*/  SYNCS.PHASECHK.TRANS64.TRYWAIT P0, [R6+URZ], R5 ;  /* 0x00000005060075a7 */ /* 0x001064000800017f */
[----:B-1----:R-:W-:Y:S05]  /*9720*/  @!P0 NANOSLEEP.SYNCS 0x989680 ;  /* 0x009896800000895d */ /* 0x002fea0003900000 */
[----:B------:R-:W1:Y:S02]  /*9730*/  @!P0 SYNCS.PHASECHK.TRANS64 P0, [R6+URZ], R5 ;  /* 0x00000005060085a7 */ /* 0x000e64000800007f */
[----:B-1----:R-:W-:Y:S05]  /*9740*/  @!P0 BRA `(.L_x_182) ;  /* 0xfffffffc00f08947 */ /* 0x002fea000383ffff */
[----:B------:R-:W-:Y:S05]  /*9750*/  BRA `(.L_x_197) ;  /* 0xfffffff800e87947 */ /* 0x000fea000383ffff */
.L_x_198:
[----:B------:R-:W-:-:S00]  /*9760*/  BRA `(.L_x_198) ;  /* 0xfffffffc00fc7947 */ /* 0x000fc0000383ffff */
[----:B------:R-:W-:-:S00]  /*9770*/  NOP ;  /* 0x0000000000007918 */ /* 0x000fc00000000000 */
        /* <DEDUP_REMOVED lines=8> */
.L_x_199:


//--------------------- .nv.shared._ZN7cutlass13device_kernelINS_4gemm6kernel13GemmUniversalIN4cute5tupleIJiiiiEEENS1_10collective13CollectiveMmaINS1_43MainloopSm90TmaGmmaWarpSpecializedSparseFP8ILi8ENS5_IJNS4_1CILi1EEENSA_ILi2EEESB_EEENS1_35KernelTmaWarpSpecializedCooperativeEEENS5_IJNSA_ILi256EEENSA_ILi64EEENSA_ILi128EEEEEENS_12float_e4m3_tENS5_IJNS4_6LayoutINS5_IJiNS5_IJSC_iEEEiEEENS5_IJlNS5_IJSB_SC_EEElEEEEENSL_INS5_IJNS5_IJSH_iEEENS5_IJSI_iEEEiEEENS5_IJNS5_IJSI_NSA_ILi8192EEEEEENS5_IJSB_lEEElEEEEEEEESK_NS5_IJlSB_lEEENS4_8TiledMMAINS4_8MMA_AtomIJNS4_4SM904GMMA6SPARSE31GMMA_64x64x64_F32E4M3E4M3_SS_TNILNS14_7ScaleInE1ELS17_1ELNS14_9SparseSelE0EEEEEENSL_INS5_IJSC_SB_SB_EEENS5_IJSB_NSA_ILi0EEES1C_EEEEENS5_IJNS4_10UnderscoreES1F_S1F_EEEEENS4_23SM90_TMA_LOAD_MULTICASTENS4_14ComposedLayoutINS4_7SwizzleILi2ELi4ELi3EEENS4_25smem_sparse_ptr_flag_bitsILi2ELi8EEENSL_INS5_IJNS5_IJSB_NSA_ILi8EEEEEENS5_IJSC_SH_EEEEEENS5_IJNS5_IJS1C_SI_EEESO_EEEEEEEvNS4_8identityENS4_13SM90_TMA_LOADENS1J_INS1K_ILi3ELi4ELi3EEENS4_18smem_ptr_flag_bitsILi8EEENSL_INS5_IJS1O_SI_EEENS5_IJSI_SB_EEEEEEEvS1W_EENS_8epilogue10collective6detail29Sm90TmaWarpSpecializedAdapterINS27_15DefaultEpilogueIfNS5_IJSB_llEEES2B_NS26_6thread17LinearCombinationIfLi1EffLNS2C_9ScaleType4KindE0ELNS_15FloatRoundStyleE2EfEENS1_15EpilogueDefaultEEEEEvvEEEEvNT_6ParamsE --------------------------
	.section	.nv.shared._ZN7cutlass13device_kernelINS_4gemm6kernel13GemmUniversalIN4cute5tupleIJiiiiEEENS1_10collective13CollectiveMmaINS1_43MainloopSm90TmaGmmaWarpSpecializedSparseFP8ILi8ENS5_IJNS4_1CILi1EEENSA_ILi2EEESB_EEENS1_35KernelTmaWarpSpecializedCooperativeEEENS5_IJNSA_ILi256EEENSA_ILi64EEENSA_ILi128EEEEEENS_12float_e4m3_tENS5_IJNS4_6LayoutINS5_IJiNS5_IJSC_iEEEiEEENS5_IJlNS5_IJSB_SC_EEElEEEEENSL_INS5_IJNS5_IJSH_iEEENS5_IJSI_iEEEiEEENS5_IJNS5_IJSI_NSA_ILi8192EEEEEENS5_IJSB_lEEElEEEEEEEESK_NS5_IJlSB_lEEENS4_8TiledMMAINS4_8MMA_AtomIJNS4_4SM904GMMA6SPARSE31GMMA_64x64x64_F32E4M3E4M3_SS_TNILNS14_7ScaleInE1ELS17_1ELNS14_9SparseSelE0EEEEEENSL_INS5_IJSC_SB_SB_EEENS5_IJSB_NSA_ILi0EEES1C_EEEEENS5_IJNS4_10UnderscoreES1F_S1F_EEEEENS4_23SM90_TMA_LOAD_MULTICASTENS4_14ComposedLayoutINS4_7SwizzleILi2ELi4ELi3EEENS4_25smem_sparse_ptr_flag_bitsILi2ELi8EEENSL_INS5_IJNS5_IJSB_NSA_ILi8EEEEEENS5_IJSC_SH_EEEEEENS5_IJNS5_IJS1C_SI_EEESO_EEEEEEEvNS4_8identityENS4_13SM90_TMA_LOADENS1J_INS1K_ILi3ELi4ELi3EEENS4_18smem_ptr_flag_bitsILi8EEENSL_INS5_IJS1O_SI_EEENS5_IJSI_SB_EEEEEEEvS1W_EENS_8epilogue10collective6detail29Sm90TmaWarpSpecializedAdapterINS27_15DefaultEpilogueIfNS5_IJSB_llEEES2B_NS26_6thread17LinearCombinationIfLi1EffLNS2C_9ScaleType4KindE0ELNS_15FloatRoundStyleE2EfEENS1_15EpilogueDefaultEEEEEvvEEEEvNT_6ParamsE,"aw",@nobits
	.sectionflags	@""
	.align	16
	.zero		1024


//--------------------- .nv.shared.reserved.0     --------------------------
	.section	.nv.shared.reserved.0,"aw",@nobits
	.weak		__nv_reservedSMEM_offset_0_alias
	.size		__nv_reservedSMEM_offset_0_alias, 0, 0
	.other		__nv_reservedSMEM_offset_0_alias,@"STO_CUDA_RESERVED_SHARED STV_DEFAULT"
__nv_reservedSMEM_offset_0_alias:
	.zero		0


//--------------------- .nv.global                --------------------------
	.section	.nv.global,"aw",@nobits
.nv.global:
	.type		_ZN39_INTERNAL_472df57b_4_k_cu_78f53fc9_35844cute1_E,@object
	.size		_ZN39_INTERNAL_472df57b_4_k_cu_78f53fc9_35844cute1_E,(_ZN39_INTERNAL_472df57b_4_k_cu_78f53fc9_35844cuda3std3__45__cpo6cbeginE - _ZN39_INTERNAL_472df57b_4_k_cu_78f53fc9_35844cute1_E)
_ZN39_INTERNAL_472df57b_4_k_cu_78f53fc9_35844cute1_E:
	.zero		1
	.type		_ZN39_INTERNAL_472df57b_4_k_cu_78f53fc9_35844cuda3std3__45__cpo6cbeginE,@object
	.size		_ZN39_INTERNAL_472df57b_4_k_cu_78f53fc9_35844cuda3std3__45__cpo6cbeginE,(_ZN39_INTERNAL_472df57b_4_k_cu_78f53fc9_35844cuda3std3__48in_placeE - _ZN39_INTERNAL_472df57b_4_k_cu_78f53fc9_35844cuda3std3__45__cpo6cbeginE)
_ZN39_INTERNAL_472df57b_4_k_cu_78f53fc9_35844cuda3std3__45__cpo6cbeginE:
	.zero		1
	.type		_ZN39_INTERNAL_472df57b_4_k_cu_78f53fc9_35844cuda3std3__48in_placeE,@object
	.size		_ZN39_INTERNAL_472df57b_4_k_cu_78f53fc9_35844cuda3std3__48in_placeE,(_ZN39_INTERNAL_472df57b_4_k_cu_78f53fc9_35844cuda3std6ranges3__45__cpo9iter_moveE - _ZN39_INTERNAL_472df57b_4_k_cu_78f53fc9_35844cuda3std3__48in_placeE)
_ZN39_INTERNAL_472df57b_4_k_cu_78f53fc9_35844cuda3std3__48in_placeE:
	.zero		1
	.type		_ZN39_INTERNAL_472df57b_4_k_cu_78f53fc9_35844cuda3std6ranges3__45__cpo9iter_moveE,@object
	.size		_ZN39_INTERNAL_472df57b_4_k_cu_78f53fc9_35844cuda3std6ranges3__45__cpo9iter_moveE,(_ZN39_INTERNAL_472df57b_4_k_cu_78f53fc9_35844cuda3std3__45__cpo5beginE - _ZN39_INTERNAL_472df57b_4_k_cu_78f53fc9_35844cuda3std6ranges3__45__cpo9iter_moveE)
_ZN39_INTERNAL_472df57b_4_k_cu_78f53fc9_35844cuda3std6ranges3__45__cpo9iter_moveE:
	.zero		1
	.type		_ZN39_INTERNAL_472df57b_4_k_cu_78f53fc9_35844cuda3std3__45__cpo5beginE,@object
	.size		_ZN39_INTERNAL_472df57b_4_k_cu_78f53fc9_35844cuda3std3__45__cpo5beginE,(_ZN39_INTERNAL_472df57b_4_k_cu_78f53fc9_35844cuda3std3__441_GLOBAL__N__472df57b_4_k_cu_78f53fc9_35846ignoreE - _ZN39_INTERNAL_472df57b_4_k_cu_78f53fc9_35844cuda3std3__45__cpo5beginE)
_ZN39_INTERNAL_472df57b_4_k_cu_78f53fc9_35844cuda3std3__45__cpo5beginE:
	.zero		1
	.type		_ZN39_INTERNAL_472df57b_4_k_cu_78f53fc9_35844cuda3std3__441_GLOBAL__N__472df57b_4_k_cu_78f53fc9_35846ignoreE,@object
	.size		_ZN39_INTERNAL_472df57b_4_k_cu_78f53fc9_35844cuda3std3__441_GLOBAL__N__472df57b_4_k_cu_78f53fc9_35846ignoreE,(_ZN39_INTERNAL_472df57b_4_k_cu_78f53fc9_35844cute7productE - _ZN39_INTERNAL_472df57b_4_k_cu_78f53fc9_35844cuda3std3__441_GLOBAL__N__472df57b_4_k_cu_78f53fc9_35846ignoreE)
_ZN39_INTERNAL_472df57b_4_k_cu_78f53fc9_35844cuda3std3__441_GLOBAL__N__472df57b_4_k_cu_78f53fc9_35846ignoreE:
	.zero		1
	.type		_ZN39_INTERNAL_472df57b_4_k_cu_78f53fc9_35844cute7productE,@object
	.size		_ZN39_INTERNAL_472df57b_4_k_cu_78f53fc9_35844cute7productE,(_ZN39_INTERNAL_472df57b_4_k_cu_78f53fc9_35844cuda3std3__45__cpo3endE - _ZN39_INTERNAL_472df57b_4_k_cu_78f53fc9_35844cute7productE)
_ZN39_INTERNAL_472df57b_4_k_cu_78f53fc9_35844cute7productE:
	.zero		1
	.type		_ZN39_INTERNAL_472df57b_4_k_cu_78f53fc9_35844cuda3std3__45__cpo3endE,@object
	.size		_ZN39_INTERNAL_472df57b_4_k_cu_78f53fc9_35844cuda3std3__45__cpo3endE,(_ZN39_INTERNAL_472df57b_4_k_cu_78f53fc9_35844cuda3std3__419piecewise_constructE - _ZN39_INTERNAL_472df57b_4_k_cu_78f53fc9_35844cuda3std3__45__cpo3endE)
_ZN39_INTERNAL_472df57b_4_k_cu_78f53fc9_35844cuda3std3__45__cpo3endE:
	.zero		1
	.type		_ZN39_INTERNAL_472df57b_4_k_cu_78f53fc9_35844cuda3std3__419piecewise_constructE,@object
	.size		_ZN39_INTERNAL_472df57b_4_k_cu_78f53fc9_35844cuda3std3__419piecewise_constructE,(_ZN39_INTERNAL_472df57b_4_k_cu_78f53fc9_35844cuda3std3__45__cpo4cendE - _ZN39_INTERNAL_472df57b_4_k_cu_78f53fc9_35844cuda3std3__419piecewise_constructE)
_ZN39_INTERNAL_472df57b_4_k_cu_78f53fc9_35844cuda3std3__419piecewise_constructE:
	.zero		1
	.type		_ZN39_INTERNAL_472df57b_4_k_cu_78f53fc9_35844cuda3std3__45__cpo4cendE,@object
	.size		_ZN39_INTERNAL_472df57b_4_k_cu_78f53fc9_35844cuda3std3__45__cpo4cendE,(_ZN39_INTERNAL_472df57b_4_k_cu_78f53fc9_35844cuda3std6ranges3__45__cpo4swapE - _ZN39_INTERNAL_472df57b_4_k_cu_78f53fc9_35844cuda3std3__45__cpo4cendE)
_ZN39_INTERNAL_472df57b_4_k_cu_78f53fc9_35844cuda3std3__45__cpo4cendE:
	.zero		1
	.type		_ZN39_INTERNAL_472df57b_4_k_cu_78f53fc9_35844cuda3std6ranges3__45__cpo4swapE,@object
	.size		_ZN39_INTERNAL_472df57b_4_k_cu_78f53fc9_35844cuda3std6ranges3__45__cpo4swapE,(.L_7 - _ZN39_INTERNAL_472df57b_4_k_cu_78f53fc9_35844cuda3std6ranges3__45__cpo4swapE)
_ZN39_INTERNAL_472df57b_4_k_cu_78f53fc9_35844cuda3std6ranges3__45__cpo4swapE:
	.zero		1
.L_7:


//--------------------- .nv.constant0._ZN7cutlass13device_kernelINS_4gemm6kernel13GemmUniversalIN4cute5tupleIJiiiiEEENS1_10collective13CollectiveMmaINS1_43MainloopSm90TmaGmmaWarpSpecializedSparseFP8ILi8ENS5_IJNS4_1CILi1EEENSA_ILi2EEESB_EEENS1_35KernelTmaWarpSpecializedCooperativeEEENS5_IJNSA_ILi256EEENSA_ILi64EEENSA_ILi128EEEEEENS_12float_e4m3_tENS5_IJNS4_6LayoutINS5_IJiNS5_IJSC_iEEEiEEENS5_IJlNS5_IJSB_SC_EEElEEEEENSL_INS5_IJNS5_IJSH_iEEENS5_IJSI_iEEEiEEENS5_IJNS5_IJSI_NSA_ILi8192EEEEEENS5_IJSB_lEEElEEEEEEEESK_NS5_IJlSB_lEEENS4_8TiledMMAINS4_8MMA_AtomIJNS4_4SM904GMMA6SPARSE31GMMA_64x64x64_F32E4M3E4M3_SS_TNILNS14_7ScaleInE1ELS17_1ELNS14_9SparseSelE0EEEEEENSL_INS5_IJSC_SB_SB_EEENS5_IJSB_NSA_ILi0EEES1C_EEEEENS5_IJNS4_10UnderscoreES1F_S1F_EEEEENS4_23SM90_TMA_LOAD_MULTICASTENS4_14ComposedLayoutINS4_7SwizzleILi2ELi4ELi3EEENS4_25smem_sparse_ptr_flag_bitsILi2ELi8EEENSL_INS5_IJNS5_IJSB_NSA_ILi8EEEEEENS5_IJSC_SH_EEEEEENS5_IJNS5_IJS1C_SI_EEESO_EEEEEEEvNS4_8identityENS4_13SM90_TMA_LOADENS1J_INS1K_ILi3ELi4ELi3EEENS4_18smem_ptr_flag_bitsILi8EEENSL_INS5_IJS1O_SI_EEENS5_IJSI_SB_EEEEEEEvS1W_EENS_8epilogue10collective6detail29Sm90TmaWarpSpecializedAdapterINS27_15DefaultEpilogueIfNS5_IJSB_llEEES2B_NS26_6thread17LinearCombinationIfLi1EffLNS2C_9ScaleType4KindE0ELNS_15FloatRoundStyleE2EfEENS1_15EpilogueDefaultEEEEEvvEEEEvNT_6ParamsE --------------------------
	.section	.nv.constant0._ZN7cutlass13device_kernelINS_4gemm6kernel13GemmUniversalIN4cute5tupleIJiiiiEEENS1_10collective13CollectiveMmaINS1_43MainloopSm90TmaGmmaWarpSpecializedSparseFP8ILi8ENS5_IJNS4_1CILi1EEENSA_ILi2EEESB_EEENS1_35KernelTmaWarpSpecializedCooperativeEEENS5_IJNSA_ILi256EEENSA_ILi64EEENSA_ILi128EEEEEENS_12float_e4m3_tENS5_IJNS4_6LayoutINS5_IJiNS5_IJSC_iEEEiEEENS5_IJlNS5_IJSB_SC_EEElEEEEENSL_INS5_IJNS5_IJSH_iEEENS5_IJSI_iEEEiEEENS5_IJNS5_IJSI_NSA_ILi8192EEEEEENS5_IJSB_lEEElEEEEEEEESK_NS5_IJlSB_lEEENS4_8TiledMMAINS4_8MMA_AtomIJNS4_4SM904GMMA6SPARSE31GMMA_64x64x64_F32E4M3E4M3_SS_TNILNS14_7ScaleInE1ELS17_1ELNS14_9SparseSelE0EEEEEENSL_INS5_IJSC_SB_SB_EEENS5_IJSB_NSA_ILi0EEES1C_EEEEENS5_IJNS4_10UnderscoreES1F_S1F_EEEEENS4_23SM90_TMA_LOAD_MULTICASTENS4_14ComposedLayoutINS4_7SwizzleILi2ELi4ELi3EEENS4_25smem_sparse_ptr_flag_bitsILi2ELi8EEENSL_INS5_IJNS5_IJSB_NSA_ILi8EEEEEENS5_IJSC_SH_EEEEEENS5_IJNS5_IJS1C_SI_EEESO_EEEEEEEvNS4_8identityENS4_13SM90_TMA_LOADENS1J_INS1K_ILi3ELi4ELi3EEENS4_18smem_ptr_flag_bitsILi8EEENSL_INS5_IJS1O_SI_EEENS5_IJSI_SB_EEEEEEEvS1W_EENS_8epilogue10collective6detail29Sm90TmaWarpSpecializedAdapterINS27_15DefaultEpilogueIfNS5_IJSB_llEEES2B_NS26_6thread17LinearCombinationIfLi1EffLNS2C_9ScaleType4KindE0ELNS_15FloatRoundStyleE2EfEENS1_15EpilogueDefaultEEEEEvvEEEEvNT_6ParamsE,"a",@progbits
	.sectionflags	@""
	.align	4
.nv.constant0._ZN7cutlass13device_kernelINS_4gemm6kernel13GemmUniversalIN4cute5tupleIJiiiiEEENS1_10collective13CollectiveMmaINS1_43MainloopSm90TmaGmmaWarpSpecializedSparseFP8ILi8ENS5_IJNS4_1CILi1EEENSA_ILi2EEESB_EEENS1_35KernelTmaWarpSpecializedCooperativeEEENS5_IJNSA_ILi256EEENSA_ILi64EEENSA_ILi128EEEEEENS_12float_e4m3_tENS5_IJNS4_6LayoutINS5_IJiNS5_IJSC_iEEEiEEENS5_IJlNS5_IJSB_SC_EEElEEEEENSL_INS5_IJNS5_IJSH_iEEENS5_IJSI_iEEEiEEENS5_IJNS5_IJSI_NSA_ILi8192EEEEEENS5_IJSB_lEEElEEEEEEEESK_NS5_IJlSB_lEEENS4_8TiledMMAINS4_8MMA_AtomIJNS4_4SM904GMMA6SPARSE31GMMA_64x64x64_F32E4M3E4M3_SS_TNILNS14_7ScaleInE1ELS17_1ELNS14_9SparseSelE0EEEEEENSL_INS5_IJSC_SB_SB_EEENS5_IJSB_NSA_ILi0EEES1C_EEEEENS5_IJNS4_10UnderscoreES1F_S1F_EEEEENS4_23SM90_TMA_LOAD_MULTICASTENS4_14ComposedLayoutINS4_7SwizzleILi2ELi4ELi3EEENS4_25smem_sparse_ptr_flag_bitsILi2ELi8EEENSL_INS5_IJNS5_IJSB_NSA_ILi8EEEEEENS5_IJSC_SH_EEEEEENS5_IJNS5_IJS1C_SI_EEESO_EEEEEEEvNS4_8identityENS4_13SM90_TMA_LOADENS1J_INS1K_ILi3ELi4ELi3EEENS4_18smem_ptr_flag_bitsILi8EEENSL_INS5_IJS1O_SI_EEENS5_IJSI_SB_EEEEEEEvS1W_EENS_8epilogue10collective6detail29Sm90TmaWarpSpecializedAdapterINS27_15DefaultEpilogueIfNS5_IJSB_llEEES2B_NS26_6thread17LinearCombinationIfLi1EffLNS2C_9ScaleType4KindE0ELNS_15FloatRoundStyleE2EfEENS1_15EpilogueDefaultEEEEEvvEEEEvNT_6ParamsE:
	.zero		1920


//--------------------- SYMBOLS --------------------------

	.type		.nv.reservedSmem.offset0,@object
	.size		.nv.reservedSmem.offset0,0x4
